//
// Generated by NVIDIA NVVM Compiler
//
// Compiler Build ID: CL-36424714
// Cuda compilation tools, release 13.0, V13.0.88
// Based on NVVM 20.0.0
//

.version 9.0
.target sm_100
.address_size 64

	// .globl	_Z19mineAddressesKernelPhS_S_S_PiyiiPj
.const .align 8 .b8 keccakRoundConstants[192] = {1, 0, 0, 0, 0, 0, 0, 0, 130, 128, 0, 0, 0, 0, 0, 0, 138, 128, 0, 0, 0, 0, 0, 128, 0, 128, 0, 0, 0, 0, 0, 128, 139, 128, 0, 0, 0, 0, 0, 0, 1, 0, 0, 128, 0, 0, 0, 0, 129, 128, 0, 128, 0, 0, 0, 128, 9, 128, 0, 0, 0, 0, 0, 128, 138, 0, 0, 0, 0, 0, 0, 0, 136, 0, 0, 0, 0, 0, 0, 0, 9, 128, 0, 128, 0, 0, 0, 0, 10, 0, 0, 128, 0, 0, 0, 0, 139, 128, 0, 128, 0, 0, 0, 0, 139, 0, 0, 0, 0, 0, 0, 128, 137, 128, 0, 0, 0, 0, 0, 128, 3, 128, 0, 0, 0, 0, 0, 128, 2, 128, 0, 0, 0, 0, 0, 128, 128, 0, 0, 0, 0, 0, 0, 128, 10, 128, 0, 0, 0, 0, 0, 0, 10, 0, 0, 128, 0, 0, 0, 128, 129, 128, 0, 128, 0, 0, 0, 128, 128, 128, 0, 0, 0, 0, 0, 128, 1, 0, 0, 128, 0, 0, 0, 0, 8, 128, 0, 128, 0, 0, 0, 128};

.visible .entry _Z19mineAddressesKernelPhS_S_S_PiyiiPj(
	.param .u64 .ptr .align 1 _Z19mineAddressesKernelPhS_S_S_PiyiiPj_param_0,
	.param .u64 .ptr .align 1 _Z19mineAddressesKernelPhS_S_S_PiyiiPj_param_1,
	.param .u64 .ptr .align 1 _Z19mineAddressesKernelPhS_S_S_PiyiiPj_param_2,
	.param .u64 .ptr .align 1 _Z19mineAddressesKernelPhS_S_S_PiyiiPj_param_3,
	.param .u64 .ptr .align 1 _Z19mineAddressesKernelPhS_S_S_PiyiiPj_param_4,
	.param .u64 _Z19mineAddressesKernelPhS_S_S_PiyiiPj_param_5,
	.param .u32 _Z19mineAddressesKernelPhS_S_S_PiyiiPj_param_6,
	.param .u32 _Z19mineAddressesKernelPhS_S_S_PiyiiPj_param_7,
	.param .u64 .ptr .align 1 _Z19mineAddressesKernelPhS_S_S_PiyiiPj_param_8
)
{
	.reg .pred 	%p<67>;
	.reg .b16 	%rs<83>;
	.reg .b32 	%r<178>;
	.reg .b64 	%rd<355>;

	ld.param.u32 	%r8, [_Z19mineAddressesKernelPhS_S_S_PiyiiPj_param_6];
	ld.param.u64 	%rd72, [_Z19mineAddressesKernelPhS_S_S_PiyiiPj_param_8];
	mov.u32 	%r9, %ctaid.x;
	mov.u32 	%r10, %ntid.x;
	mov.u32 	%r11, %tid.x;
	mad.lo.s32 	%r1, %r9, %r10, %r11;
	setp.ge.s32 	%p3, %r1, %r8;
	@%p3 bra 	$L__BB0_17;
	setp.ne.s32 	%p4, %r1, 0;
	@%p4 bra 	$L__BB0_3;
	cvta.to.global.u64 	%rd73, %rd72;
	atom.global.add.u32 	%r12, [%rd73], 1;
$L__BB0_3:
	ld.param.u64 	%rd328, [_Z19mineAddressesKernelPhS_S_S_PiyiiPj_param_5];
	ld.param.u64 	%rd325, [_Z19mineAddressesKernelPhS_S_S_PiyiiPj_param_2];
	ld.param.u64 	%rd324, [_Z19mineAddressesKernelPhS_S_S_PiyiiPj_param_1];
	ld.param.u64 	%rd323, [_Z19mineAddressesKernelPhS_S_S_PiyiiPj_param_0];
	cvta.to.global.u64 	%rd78, %rd324;
	cvta.to.global.u64 	%rd79, %rd323;
	cvta.to.global.u64 	%rd80, %rd325;
	ld.global.u8 	%rd81, [%rd80+8];
	ld.global.u8 	%rd82, [%rd80+9];
	ld.global.u8 	%rd83, [%rd80+10];
	ld.global.u8 	%rd84, [%rd80+12];
	ld.global.u8 	%r14, [%rd80+13];
	ld.global.u8 	%r15, [%rd80+14];
	ld.global.u8 	%r16, [%rd80+15];
	ld.global.u8 	%rd85, [%rd80+16];
	ld.global.u8 	%rd86, [%rd80+17];
	ld.global.u8 	%rd87, [%rd80+18];
	ld.global.u8 	%rd88, [%rd80+20];
	ld.global.u8 	%r17, [%rd80+21];
	ld.global.u8 	%r18, [%rd80+22];
	ld.global.u8 	%r19, [%rd80+23];
	ld.global.u8 	%rd89, [%rd80+24];
	ld.global.u8 	%rd90, [%rd80+25];
	ld.global.u8 	%rd91, [%rd80+26];
	ld.global.u8 	%rd92, [%rd80+28];
	ld.global.u8 	%r20, [%rd80+29];
	ld.global.u8 	%r21, [%rd80+30];
	ld.global.u8 	%r22, [%rd80+31];
	mov.u32 	%r23, %ctaid.x;
	mov.u32 	%r24, %ntid.x;
	mov.u32 	%r25, %tid.x;
	mad.lo.s32 	%r26, %r23, %r24, %r25;
	cvt.s64.s32 	%rd1, %r26;
	add.s64 	%rd93, %rd328, %rd1;
	ld.global.u8 	%rd94, [%rd79];
	ld.global.u8 	%r27, [%rd79+1];
	ld.global.u8 	%r28, [%rd79+2];
	ld.global.u8 	%r29, [%rd79+3];
	ld.global.u8 	%rd95, [%rd79+4];
	ld.global.u8 	%rd96, [%rd79+5];
	ld.global.u8 	%rd97, [%rd79+6];
	ld.global.u8 	%rd98, [%rd79+8];
	ld.global.u8 	%r30, [%rd79+9];
	ld.global.u8 	%r31, [%rd79+10];
	ld.global.u8 	%r32, [%rd79+11];
	ld.global.u8 	%rd99, [%rd79+12];
	ld.global.u8 	%rd100, [%rd79+13];
	ld.global.u8 	%rd101, [%rd79+14];
	ld.global.u8 	%rd102, [%rd79+16];
	ld.global.u8 	%r33, [%rd79+17];
	ld.global.u8 	%r34, [%rd79+18];
	ld.global.u8 	%r35, [%rd79+19];
	ld.global.u8 	%rd103, [%rd79+20];
	ld.global.u8 	%rd104, [%rd79+21];
	ld.global.u8 	%rd105, [%rd79+22];
	ld.global.u8 	%rd106, [%rd79+24];
	ld.global.u8 	%r36, [%rd79+25];
	ld.global.u8 	%r37, [%rd79+26];
	ld.global.u8 	%r38, [%rd79+27];
	ld.global.u8 	%rd107, [%rd79+28];
	ld.global.u8 	%rd108, [%rd79+29];
	ld.global.u8 	%rd109, [%rd79+30];
	ld.global.u8 	%rd110, [%rd78];
	ld.global.u8 	%r39, [%rd78+1];
	ld.global.u8 	%r40, [%rd78+2];
	ld.global.u8 	%r41, [%rd78+3];
	ld.global.u8 	%rd111, [%rd78+4];
	ld.global.u8 	%rd112, [%rd78+5];
	ld.global.u8 	%rd113, [%rd78+6];
	ld.global.u8 	%rd114, [%rd78+8];
	ld.global.u8 	%r42, [%rd78+9];
	ld.global.u8 	%r43, [%rd78+10];
	ld.global.u8 	%r44, [%rd78+11];
	ld.global.u8 	%rd115, [%rd78+12];
	ld.global.u8 	%rd116, [%rd78+13];
	ld.global.u8 	%rd117, [%rd78+14];
	ld.global.u8 	%rd118, [%rd78+16];
	ld.global.u8 	%r45, [%rd78+17];
	ld.global.u8 	%r46, [%rd78+18];
	ld.global.u8 	%r47, [%rd78+19];
	mul.wide.u32 	%rd119, %r27, 256;
	or.b64  	%rd120, %rd119, %rd94;
	mul.wide.u32 	%rd121, %r28, 65536;
	or.b64  	%rd122, %rd121, %rd120;
	mul.wide.u32 	%rd123, %r29, 16777216;
	or.b64  	%rd124, %rd123, %rd122;
	shl.b64 	%rd125, %rd95, 32;
	or.b64  	%rd126, %rd125, %rd124;
	shl.b64 	%rd127, %rd96, 40;
	or.b64  	%rd128, %rd127, %rd126;
	shl.b64 	%rd129, %rd97, 48;
	xor.b64  	%rd130, %rd129, %rd128;
	ld.global.u8 	%rd131, [%rd79+7];
	shl.b64 	%rd132, %rd131, 56;
	xor.b64  	%rd330, %rd132, %rd130;
	mul.wide.u32 	%rd133, %r30, 256;
	or.b64  	%rd134, %rd133, %rd98;
	mul.wide.u32 	%rd135, %r31, 65536;
	or.b64  	%rd136, %rd135, %rd134;
	mul.wide.u32 	%rd137, %r32, 16777216;
	or.b64  	%rd138, %rd137, %rd136;
	shl.b64 	%rd139, %rd99, 32;
	or.b64  	%rd140, %rd139, %rd138;
	shl.b64 	%rd141, %rd100, 40;
	or.b64  	%rd142, %rd141, %rd140;
	shl.b64 	%rd143, %rd101, 48;
	xor.b64  	%rd144, %rd143, %rd142;
	ld.global.u8 	%rd145, [%rd79+15];
	shl.b64 	%rd146, %rd145, 56;
	xor.b64  	%rd331, %rd146, %rd144;
	mul.wide.u32 	%rd147, %r33, 256;
	or.b64  	%rd148, %rd147, %rd102;
	mul.wide.u32 	%rd149, %r34, 65536;
	or.b64  	%rd150, %rd149, %rd148;
	mul.wide.u32 	%rd151, %r35, 16777216;
	or.b64  	%rd152, %rd151, %rd150;
	shl.b64 	%rd153, %rd103, 32;
	or.b64  	%rd154, %rd153, %rd152;
	shl.b64 	%rd155, %rd104, 40;
	or.b64  	%rd156, %rd155, %rd154;
	shl.b64 	%rd157, %rd105, 48;
	xor.b64  	%rd158, %rd157, %rd156;
	ld.global.u8 	%rd159, [%rd79+23];
	shl.b64 	%rd160, %rd159, 56;
	xor.b64  	%rd332, %rd160, %rd158;
	mul.wide.u32 	%rd161, %r36, 256;
	or.b64  	%rd162, %rd161, %rd106;
	mul.wide.u32 	%rd163, %r37, 65536;
	or.b64  	%rd164, %rd163, %rd162;
	mul.wide.u32 	%rd165, %r38, 16777216;
	or.b64  	%rd166, %rd165, %rd164;
	shl.b64 	%rd167, %rd107, 32;
	or.b64  	%rd168, %rd167, %rd166;
	shl.b64 	%rd169, %rd108, 40;
	or.b64  	%rd170, %rd169, %rd168;
	shl.b64 	%rd171, %rd109, 48;
	xor.b64  	%rd172, %rd171, %rd170;
	ld.global.u8 	%rd173, [%rd79+31];
	shl.b64 	%rd174, %rd173, 56;
	xor.b64  	%rd333, %rd174, %rd172;
	mul.wide.u32 	%rd175, %r39, 256;
	or.b64  	%rd176, %rd175, %rd110;
	mul.wide.u32 	%rd177, %r40, 65536;
	or.b64  	%rd178, %rd177, %rd176;
	mul.wide.u32 	%rd179, %r41, 16777216;
	or.b64  	%rd180, %rd179, %rd178;
	shl.b64 	%rd181, %rd111, 32;
	or.b64  	%rd182, %rd181, %rd180;
	shl.b64 	%rd183, %rd112, 40;
	or.b64  	%rd184, %rd183, %rd182;
	shl.b64 	%rd185, %rd113, 48;
	xor.b64  	%rd186, %rd185, %rd184;
	ld.global.u8 	%rd187, [%rd78+7];
	shl.b64 	%rd188, %rd187, 56;
	xor.b64  	%rd334, %rd188, %rd186;
	mul.wide.u32 	%rd189, %r42, 256;
	or.b64  	%rd190, %rd189, %rd114;
	mul.wide.u32 	%rd191, %r43, 65536;
	or.b64  	%rd192, %rd191, %rd190;
	mul.wide.u32 	%rd193, %r44, 16777216;
	or.b64  	%rd194, %rd193, %rd192;
	shl.b64 	%rd195, %rd115, 32;
	or.b64  	%rd196, %rd195, %rd194;
	shl.b64 	%rd197, %rd116, 40;
	or.b64  	%rd198, %rd197, %rd196;
	shl.b64 	%rd199, %rd117, 48;
	xor.b64  	%rd200, %rd199, %rd198;
	ld.global.u8 	%rd201, [%rd78+15];
	shl.b64 	%rd202, %rd201, 56;
	xor.b64  	%rd335, %rd202, %rd200;
	mul.wide.u32 	%rd203, %r45, 256;
	or.b64  	%rd204, %rd203, %rd118;
	mul.wide.u32 	%rd205, %r46, 65536;
	or.b64  	%rd206, %rd205, %rd204;
	mul.wide.u32 	%rd207, %r47, 16777216;
	or.b64  	%rd208, %rd207, %rd206;
	shl.b64 	%rd209, %rd93, 32;
	and.b64  	%rd210, %rd209, 1095216660480;
	or.b64  	%rd211, %rd210, %rd208;
	and.b64  	%rd212, %rd209, 280375465082880;
	or.b64  	%rd213, %rd212, %rd211;
	and.b64  	%rd214, %rd209, 71776119061217280;
	xor.b64  	%rd215, %rd214, %rd213;
	and.b64  	%rd216, %rd209, -72057594037927936;
	xor.b64  	%rd336, %rd216, %rd215;
	mov.b64 	{%r48, %r49}, %rd93;
	mov.b64 	{%r50, %r51}, %rd81;
	mov.b64 	%rd217, {%r49, %r50};
	shl.b64 	%rd218, %rd82, 40;
	or.b64  	%rd219, %rd218, %rd217;
	shl.b64 	%rd220, %rd83, 48;
	or.b64  	%rd221, %rd220, %rd219;
	ld.global.u8 	%rd222, [%rd80+11];
	shl.b64 	%rd223, %rd222, 56;
	or.b64  	%rd337, %rd223, %rd221;
	mul.wide.u32 	%rd224, %r14, 256;
	or.b64  	%rd225, %rd224, %rd84;
	mul.wide.u32 	%rd226, %r15, 65536;
	or.b64  	%rd227, %rd226, %rd225;
	mul.wide.u32 	%rd228, %r16, 16777216;
	or.b64  	%rd229, %rd228, %rd227;
	shl.b64 	%rd230, %rd85, 32;
	or.b64  	%rd231, %rd230, %rd229;
	shl.b64 	%rd232, %rd86, 40;
	or.b64  	%rd233, %rd232, %rd231;
	shl.b64 	%rd234, %rd87, 48;
	xor.b64  	%rd235, %rd234, %rd233;
	ld.global.u8 	%rd236, [%rd80+19];
	shl.b64 	%rd237, %rd236, 56;
	xor.b64  	%rd338, %rd237, %rd235;
	mul.wide.u32 	%rd238, %r17, 256;
	or.b64  	%rd239, %rd238, %rd88;
	mul.wide.u32 	%rd240, %r18, 65536;
	or.b64  	%rd241, %rd240, %rd239;
	mul.wide.u32 	%rd242, %r19, 16777216;
	or.b64  	%rd243, %rd242, %rd241;
	shl.b64 	%rd244, %rd89, 32;
	or.b64  	%rd245, %rd244, %rd243;
	shl.b64 	%rd246, %rd90, 40;
	or.b64  	%rd247, %rd246, %rd245;
	shl.b64 	%rd248, %rd91, 48;
	xor.b64  	%rd249, %rd248, %rd247;
	ld.global.u8 	%rd250, [%rd80+27];
	shl.b64 	%rd251, %rd250, 56;
	xor.b64  	%rd339, %rd251, %rd249;
	mul.wide.u32 	%rd252, %r20, 256;
	or.b64  	%rd253, %rd252, %rd92;
	mul.wide.u32 	%rd254, %r21, 65536;
	or.b64  	%rd255, %rd254, %rd253;
	mul.wide.u32 	%rd256, %r22, 16777216;
	or.b64  	%rd340, %rd256, %rd255;
	mov.b32 	%r175, 0;
	mov.b64 	%rd354, -9223372036854775808;
	mov.b64 	%rd342, 1;
	mov.b64 	%rd341, 0;
	mov.u64 	%rd329, keccakRoundConstants;
	mov.u64 	%rd343, %rd341;
	mov.u64 	%rd344, %rd341;
	mov.u64 	%rd345, %rd341;
	mov.u64 	%rd346, %rd341;
	mov.u64 	%rd347, %rd341;
	mov.u64 	%rd348, %rd341;
	mov.u64 	%rd349, %rd341;
	mov.u64 	%rd350, %rd341;
	mov.u64 	%rd351, %rd341;
	mov.u64 	%rd352, %rd341;
	mov.u64 	%rd353, %rd341;
$L__BB0_4:
	xor.b64  	%rd257, %rd330, %rd335;
	xor.b64  	%rd258, %rd257, %rd340;
	xor.b64  	%rd259, %rd258, %rd345;
	xor.b64  	%rd260, %rd259, %rd350;
	xor.b64  	%rd261, %rd331, %rd336;
	xor.b64  	%rd262, %rd261, %rd341;
	xor.b64  	%rd263, %rd262, %rd346;
	xor.b64  	%rd264, %rd263, %rd351;
	xor.b64  	%rd265, %rd332, %rd337;
	xor.b64  	%rd266, %rd265, %rd342;
	xor.b64  	%rd267, %rd266, %rd347;
	xor.b64  	%rd268, %rd267, %rd352;
	xor.b64  	%rd269, %rd333, %rd338;
	xor.b64  	%rd270, %rd269, %rd343;
	xor.b64  	%rd271, %rd270, %rd348;
	xor.b64  	%rd272, %rd271, %rd353;
	xor.b64  	%rd273, %rd334, %rd339;
	xor.b64  	%rd274, %rd273, %rd344;
	xor.b64  	%rd275, %rd274, %rd349;
	xor.b64  	%rd276, %rd275, %rd354;
	mov.b64 	{%r52, %r53}, %rd264;
	shf.l.wrap.b32 	%r54, %r52, %r53, 1;
	shf.l.wrap.b32 	%r55, %r53, %r52, 1;
	mov.b64 	%rd277, {%r55, %r54};
	xor.b64  	%rd278, %rd277, %rd276;
	mov.b64 	{%r56, %r57}, %rd268;
	shf.l.wrap.b32 	%r58, %r56, %r57, 1;
	shf.l.wrap.b32 	%r59, %r57, %r56, 1;
	mov.b64 	%rd279, {%r59, %r58};
	xor.b64  	%rd280, %rd279, %rd260;
	mov.b64 	{%r60, %r61}, %rd272;
	shf.l.wrap.b32 	%r62, %r60, %r61, 1;
	shf.l.wrap.b32 	%r63, %r61, %r60, 1;
	mov.b64 	%rd281, {%r63, %r62};
	xor.b64  	%rd282, %rd281, %rd264;
	mov.b64 	{%r64, %r65}, %rd276;
	shf.l.wrap.b32 	%r66, %r64, %r65, 1;
	shf.l.wrap.b32 	%r67, %r65, %r64, 1;
	mov.b64 	%rd283, {%r67, %r66};
	xor.b64  	%rd284, %rd283, %rd268;
	mov.b64 	{%r68, %r69}, %rd260;
	shf.l.wrap.b32 	%r70, %r68, %r69, 1;
	shf.l.wrap.b32 	%r71, %r69, %r68, 1;
	mov.b64 	%rd285, {%r71, %r70};
	xor.b64  	%rd286, %rd285, %rd272;
	xor.b64  	%rd335, %rd335, %rd278;
	xor.b64  	%rd340, %rd340, %rd278;
	xor.b64  	%rd345, %rd345, %rd278;
	xor.b64  	%rd350, %rd350, %rd278;
	xor.b64  	%rd331, %rd331, %rd280;
	xor.b64  	%rd336, %rd336, %rd280;
	xor.b64  	%rd341, %rd341, %rd280;
	xor.b64  	%rd346, %rd346, %rd280;
	xor.b64  	%rd351, %rd351, %rd280;
	xor.b64  	%rd332, %rd332, %rd282;
	xor.b64  	%rd337, %rd337, %rd282;
	xor.b64  	%rd342, %rd342, %rd282;
	xor.b64  	%rd347, %rd347, %rd282;
	xor.b64  	%rd352, %rd352, %rd282;
	xor.b64  	%rd333, %rd333, %rd284;
	xor.b64  	%rd338, %rd338, %rd284;
	xor.b64  	%rd343, %rd343, %rd284;
	xor.b64  	%rd348, %rd348, %rd284;
	xor.b64  	%rd353, %rd353, %rd284;
	xor.b64  	%rd334, %rd334, %rd286;
	xor.b64  	%rd339, %rd339, %rd286;
	xor.b64  	%rd344, %rd344, %rd286;
	xor.b64  	%rd349, %rd349, %rd286;
	xor.b64  	%rd354, %rd354, %rd286;
	ld.const.u64 	%rd287, [%rd329];
	xor.b64  	%rd288, %rd278, %rd287;
	xor.b64  	%rd330, %rd288, %rd330;
	add.s32 	%r175, %r175, 1;
	add.s64 	%rd329, %rd329, 8;
	setp.ne.s32 	%p5, %r175, 24;
	@%p5 bra 	$L__BB0_4;
	cvt.u16.u64 	%rs1, %rd330;
	shr.u64 	%rd289, %rd330, 8;
	cvt.u16.u64 	%rs2, %rd289;
	shr.u64 	%rd290, %rd330, 16;
	cvt.u16.u64 	%rs3, %rd290;
	shr.u64 	%rd291, %rd330, 24;
	cvt.u16.u64 	%rs4, %rd291;
	shr.u64 	%rd292, %rd330, 32;
	cvt.u16.u64 	%rs5, %rd292;
	shr.u64 	%rd293, %rd330, 40;
	cvt.u16.u64 	%rs6, %rd293;
	shr.u64 	%rd294, %rd330, 48;
	cvt.u16.u64 	%rs7, %rd294;
	shr.u64 	%rd295, %rd330, 56;
	cvt.u16.u64 	%rs8, %rd295;
	shr.u64 	%rd296, %rd331, 32;
	cvt.u16.u64 	%rs9, %rd296;
	and.b16  	%rs34, %rs9, 255;
	shr.u64 	%rd297, %rd331, 40;
	cvt.u16.u64 	%rs10, %rd297;
	shr.u64 	%rd298, %rd331, 48;
	cvt.u16.u64 	%rs11, %rd298;
	shr.u64 	%rd65, %rd331, 56;
	cvt.u16.u64 	%rs12, %rd65;
	cvt.u16.u64 	%rs13, %rd332;
	shr.u64 	%rd299, %rd332, 8;
	cvt.u16.u64 	%rs14, %rd299;
	shr.u64 	%rd300, %rd332, 16;
	cvt.u16.u64 	%rs15, %rd300;
	shr.u64 	%rd301, %rd332, 24;
	cvt.u16.u64 	%rs16, %rd301;
	shr.u64 	%rd302, %rd332, 32;
	cvt.u16.u64 	%rs17, %rd302;
	shr.u64 	%rd303, %rd332, 40;
	cvt.u16.u64 	%rs18, %rd303;
	shr.u64 	%rd304, %rd332, 48;
	cvt.u16.u64 	%rs19, %rd304;
	shr.u64 	%rd305, %rd332, 56;
	cvt.u16.u64 	%rs20, %rd305;
	cvt.u16.u64 	%rs21, %rd333;
	shr.u64 	%rd306, %rd333, 8;
	cvt.u16.u64 	%rs22, %rd306;
	shr.u64 	%rd307, %rd333, 16;
	cvt.u16.u64 	%rs23, %rd307;
	shr.u64 	%rd308, %rd333, 24;
	cvt.u16.u64 	%rs24, %rd308;
	shr.u64 	%rd309, %rd333, 32;
	cvt.u16.u64 	%rs25, %rd309;
	shr.u64 	%rd310, %rd333, 40;
	cvt.u16.u64 	%rs26, %rd310;
	shr.u64 	%rd311, %rd333, 48;
	cvt.u16.u64 	%rs27, %rd311;
	shr.u64 	%rd312, %rd333, 56;
	cvt.u16.u64 	%rs28, %rd312;
	setp.ne.s16 	%p6, %rs34, 0;
	mov.b32 	%r176, 0;
	mov.u16 	%rs82, %rs9;
	@%p6 bra 	$L__BB0_13;
	and.b16  	%rs35, %rs10, 255;
	setp.ne.s16 	%p7, %rs35, 0;
	mov.b32 	%r176, 2;
	mov.u16 	%rs82, %rs10;
	@%p7 bra 	$L__BB0_13;
	and.b16  	%rs36, %rs11, 255;
	setp.ne.s16 	%p8, %rs36, 0;
	mov.b32 	%r176, 4;
	mov.u16 	%rs82, %rs11;
	@%p8 bra 	$L__BB0_13;
	setp.gt.u64 	%p9, %rd331, 72057594037927935;
	mov.b32 	%r176, 6;
	mov.u16 	%rs82, %rs12;
	@%p9 bra 	$L__BB0_13;
	and.b16  	%rs37, %rs13, 255;
	setp.ne.s16 	%p10, %rs37, 0;
	mov.b32 	%r176, 8;
	mov.u16 	%rs82, %rs13;
	@%p10 bra 	$L__BB0_13;
	and.b16  	%rs38, %rs14, 255;
	setp.ne.s16 	%p11, %rs38, 0;
	mov.b32 	%r176, 10;
	mov.u16 	%rs82, %rs14;
	@%p11 bra 	$L__BB0_13;
	and.b16  	%rs39, %rs15, 255;
	setp.ne.s16 	%p12, %rs39, 0;
	mov.b32 	%r176, 12;
	mov.u16 	%rs82, %rs15;
	@%p12 bra 	$L__BB0_13;
	and.b16  	%rs40, %rs16, 255;
	setp.eq.s16 	%p13, %rs40, 0;
	mov.b32 	%r176, 14;
	mov.b32 	%r177, 160;
	mov.u16 	%rs82, %rs16;
	@%p13 bra 	$L__BB0_14;
$L__BB0_13:
	and.b16  	%rs41, %rs82, 255;
	setp.lt.u16 	%p14, %rs41, 16;
	selp.u32 	%r81, 1, 0, %p14;
	add.s32 	%r82, %r176, %r81;
	mul.lo.s32 	%r177, %r82, 10;
$L__BB0_14:
	setp.eq.s16 	%p16, %rs34, 64;
	and.b16  	%rs43, %rs10, 255;
	setp.eq.s16 	%p17, %rs43, 64;
	and.b16  	%rs44, %rs11, 255;
	setp.eq.s16 	%p18, %rs44, 64;
	setp.eq.s64 	%p19, %rd65, 64;
	and.b16  	%rs30, %rs13, 240;
	setp.eq.s16 	%p20, %rs30, 64;
	selp.b32 	%r83, 40, 60, %p20;
	selp.b32 	%r84, %r83, 0, %p19;
	selp.b32 	%r85, %r84, 0, %p18;
	selp.b32 	%r86, %r85, 0, %p17;
	selp.b32 	%r87, %r86, 0, %p16;
	add.s32 	%r7, %r177, %r87;
	and.b16  	%rs31, %rs25, 240;
	setp.ne.s16 	%p21, %rs31, 64;
	and.b16  	%rs32, %rs26, 240;
	setp.ne.s16 	%p22, %rs32, 64;
	or.pred  	%p23, %p21, %p22;
	and.b16  	%rs33, %rs27, 240;
	setp.ne.s16 	%p24, %rs33, 64;
	mov.pred 	%p66, 0;
	or.pred  	%p25, %p23, %p24;
	@%p25 bra 	$L__BB0_16;
	and.b16  	%rs45, %rs28, 240;
	setp.eq.s16 	%p66, %rs45, 64;
$L__BB0_16:
	ld.param.u64 	%rd327, [_Z19mineAddressesKernelPhS_S_S_PiyiiPj_param_4];
	ld.param.u64 	%rd326, [_Z19mineAddressesKernelPhS_S_S_PiyiiPj_param_3];
	setp.eq.s16 	%p26, %rs33, 64;
	setp.eq.s16 	%p27, %rs32, 64;
	setp.eq.s16 	%p28, %rs31, 64;
	setp.eq.s16 	%p29, %rs30, 64;
	add.s32 	%r88, %r7, 20;
	selp.b32 	%r89, %r88, %r7, %p66;
	and.b16  	%rs46, %rs9, 240;
	setp.eq.s16 	%p30, %rs46, 64;
	selp.u32 	%r90, 1, 0, %p30;
	and.b16  	%rs47, %rs9, 15;
	setp.eq.s16 	%p31, %rs47, 4;
	selp.u32 	%r91, 1, 0, %p31;
	add.s32 	%r92, %r89, %r91;
	add.s32 	%r93, %r92, %r90;
	and.b16  	%rs48, %rs10, 240;
	setp.eq.s16 	%p32, %rs48, 64;
	selp.u32 	%r94, 1, 0, %p32;
	and.b16  	%rs49, %rs10, 15;
	setp.eq.s16 	%p33, %rs49, 4;
	selp.u32 	%r95, 1, 0, %p33;
	add.s32 	%r96, %r93, %r95;
	add.s32 	%r97, %r96, %r94;
	and.b16  	%rs50, %rs11, 240;
	setp.eq.s16 	%p34, %rs50, 64;
	selp.u32 	%r98, 1, 0, %p34;
	and.b16  	%rs51, %rs11, 15;
	setp.eq.s16 	%p35, %rs51, 4;
	selp.u32 	%r99, 1, 0, %p35;
	add.s32 	%r100, %r97, %r99;
	add.s32 	%r101, %r100, %r98;
	and.b16  	%rs52, %rs12, 240;
	setp.eq.s16 	%p36, %rs52, 64;
	selp.u32 	%r102, 1, 0, %p36;
	and.b16  	%rs53, %rs12, 15;
	setp.eq.s16 	%p37, %rs53, 4;
	selp.u32 	%r103, 1, 0, %p37;
	add.s32 	%r104, %r101, %r103;
	add.s32 	%r105, %r104, %r102;
	selp.u32 	%r106, 1, 0, %p29;
	and.b16  	%rs54, %rs13, 15;
	setp.eq.s16 	%p38, %rs54, 4;
	selp.u32 	%r107, 1, 0, %p38;
	add.s32 	%r108, %r105, %r107;
	add.s32 	%r109, %r108, %r106;
	and.b16  	%rs55, %rs14, 240;
	setp.eq.s16 	%p39, %rs55, 64;
	selp.u32 	%r110, 1, 0, %p39;
	and.b16  	%rs56, %rs14, 15;
	setp.eq.s16 	%p40, %rs56, 4;
	selp.u32 	%r111, 1, 0, %p40;
	add.s32 	%r112, %r109, %r111;
	add.s32 	%r113, %r112, %r110;
	and.b16  	%rs57, %rs15, 240;
	setp.eq.s16 	%p41, %rs57, 64;
	selp.u32 	%r114, 1, 0, %p41;
	and.b16  	%rs58, %rs15, 15;
	setp.eq.s16 	%p42, %rs58, 4;
	selp.u32 	%r115, 1, 0, %p42;
	add.s32 	%r116, %r113, %r115;
	add.s32 	%r117, %r116, %r114;
	and.b16  	%rs59, %rs16, 240;
	setp.eq.s16 	%p43, %rs59, 64;
	selp.u32 	%r118, 1, 0, %p43;
	and.b16  	%rs60, %rs16, 15;
	setp.eq.s16 	%p44, %rs60, 4;
	selp.u32 	%r119, 1, 0, %p44;
	add.s32 	%r120, %r117, %r119;
	add.s32 	%r121, %r120, %r118;
	and.b16  	%rs61, %rs17, 240;
	setp.eq.s16 	%p45, %rs61, 64;
	selp.u32 	%r122, 1, 0, %p45;
	and.b16  	%rs62, %rs17, 15;
	setp.eq.s16 	%p46, %rs62, 4;
	selp.u32 	%r123, 1, 0, %p46;
	add.s32 	%r124, %r121, %r123;
	add.s32 	%r125, %r124, %r122;
	and.b16  	%rs63, %rs18, 240;
	setp.eq.s16 	%p47, %rs63, 64;
	selp.u32 	%r126, 1, 0, %p47;
	and.b16  	%rs64, %rs18, 15;
	setp.eq.s16 	%p48, %rs64, 4;
	selp.u32 	%r127, 1, 0, %p48;
	add.s32 	%r128, %r125, %r127;
	add.s32 	%r129, %r128, %r126;
	and.b16  	%rs65, %rs19, 240;
	setp.eq.s16 	%p49, %rs65, 64;
	selp.u32 	%r130, 1, 0, %p49;
	and.b16  	%rs66, %rs19, 15;
	setp.eq.s16 	%p50, %rs66, 4;
	selp.u32 	%r131, 1, 0, %p50;
	add.s32 	%r132, %r129, %r131;
	add.s32 	%r133, %r132, %r130;
	and.b16  	%rs67, %rs20, 240;
	setp.eq.s16 	%p51, %rs67, 64;
	selp.u32 	%r134, 1, 0, %p51;
	and.b16  	%rs68, %rs20, 15;
	setp.eq.s16 	%p52, %rs68, 4;
	selp.u32 	%r135, 1, 0, %p52;
	add.s32 	%r136, %r133, %r135;
	add.s32 	%r137, %r136, %r134;
	and.b16  	%rs69, %rs21, 240;
	setp.eq.s16 	%p53, %rs69, 64;
	selp.u32 	%r138, 1, 0, %p53;
	and.b16  	%rs70, %rs21, 15;
	setp.eq.s16 	%p54, %rs70, 4;
	selp.u32 	%r139, 1, 0, %p54;
	add.s32 	%r140, %r137, %r139;
	add.s32 	%r141, %r140, %r138;
	and.b16  	%rs71, %rs22, 240;
	setp.eq.s16 	%p55, %rs71, 64;
	selp.u32 	%r142, 1, 0, %p55;
	and.b16  	%rs72, %rs22, 15;
	setp.eq.s16 	%p56, %rs72, 4;
	selp.u32 	%r143, 1, 0, %p56;
	add.s32 	%r144, %r141, %r143;
	add.s32 	%r145, %r144, %r142;
	and.b16  	%rs73, %rs23, 240;
	setp.eq.s16 	%p57, %rs73, 64;
	selp.u32 	%r146, 1, 0, %p57;
	and.b16  	%rs74, %rs23, 15;
	setp.eq.s16 	%p58, %rs74, 4;
	selp.u32 	%r147, 1, 0, %p58;
	add.s32 	%r148, %r145, %r147;
	add.s32 	%r149, %r148, %r146;
	and.b16  	%rs75, %rs24, 240;
	setp.eq.s16 	%p59, %rs75, 64;
	selp.u32 	%r150, 1, 0, %p59;
	and.b16  	%rs76, %rs24, 15;
	setp.eq.s16 	%p60, %rs76, 4;
	selp.u32 	%r151, 1, 0, %p60;
	add.s32 	%r152, %r149, %r151;
	add.s32 	%r153, %r152, %r150;
	selp.u32 	%r154, 1, 0, %p28;
	and.b16  	%rs77, %rs25, 15;
	setp.eq.s16 	%p61, %rs77, 4;
	selp.u32 	%r155, 1, 0, %p61;
	add.s32 	%r156, %r153, %r155;
	add.s32 	%r157, %r156, %r154;
	selp.u32 	%r158, 1, 0, %p27;
	and.b16  	%rs78, %rs26, 15;
	setp.eq.s16 	%p62, %rs78, 4;
	selp.u32 	%r159, 1, 0, %p62;
	add.s32 	%r160, %r157, %r159;
	add.s32 	%r161, %r160, %r158;
	selp.u32 	%r162, 1, 0, %p26;
	and.b16  	%rs79, %rs27, 15;
	setp.eq.s16 	%p63, %rs79, 4;
	selp.u32 	%r163, 1, 0, %p63;
	add.s32 	%r164, %r161, %r163;
	add.s32 	%r165, %r164, %r162;
	and.b16  	%rs80, %rs28, 240;
	setp.eq.s16 	%p64, %rs80, 64;
	selp.u32 	%r166, 1, 0, %p64;
	and.b16  	%rs81, %rs28, 15;
	setp.eq.s16 	%p65, %rs81, 4;
	selp.u32 	%r167, 1, 0, %p65;
	add.s32 	%r168, %r165, %r167;
	add.s32 	%r169, %r168, %r166;
	shl.b32 	%r174, %r26, 5;
	cvt.s64.s32 	%rd314, %r174;
	cvta.to.global.u64 	%rd315, %rd326;
	add.s64 	%rd316, %rd315, %rd314;
	st.global.u8 	[%rd316], %rs1;
	st.global.u8 	[%rd316+1], %rs2;
	st.global.u8 	[%rd316+2], %rs3;
	st.global.u8 	[%rd316+3], %rs4;
	st.global.u8 	[%rd316+4], %rs5;
	st.global.u8 	[%rd316+5], %rs6;
	st.global.u8 	[%rd316+6], %rs7;
	st.global.u8 	[%rd316+7], %rs8;
	st.global.u8 	[%rd316+8], %rd331;
	shr.u64 	%rd317, %rd331, 8;
	st.global.u8 	[%rd316+9], %rd317;
	shr.u64 	%rd318, %rd331, 16;
	st.global.u8 	[%rd316+10], %rd318;
	shr.u64 	%rd319, %rd331, 24;
	st.global.u8 	[%rd316+11], %rd319;
	st.global.u8 	[%rd316+12], %rs9;
	st.global.u8 	[%rd316+13], %rs10;
	st.global.u8 	[%rd316+14], %rs11;
	st.global.u8 	[%rd316+15], %rs12;
	st.global.u8 	[%rd316+16], %rs13;
	st.global.u8 	[%rd316+17], %rs14;
	st.global.u8 	[%rd316+18], %rs15;
	st.global.u8 	[%rd316+19], %rs16;
	st.global.u8 	[%rd316+20], %rs17;
	st.global.u8 	[%rd316+21], %rs18;
	st.global.u8 	[%rd316+22], %rs19;
	st.global.u8 	[%rd316+23], %rs20;
	st.global.u8 	[%rd316+24], %rs21;
	st.global.u8 	[%rd316+25], %rs22;
	st.global.u8 	[%rd316+26], %rs23;
	st.global.u8 	[%rd316+27], %rs24;
	st.global.u8 	[%rd316+28], %rs25;
	st.global.u8 	[%rd316+29], %rs26;
	st.global.u8 	[%rd316+30], %rs27;
	st.global.u8 	[%rd316+31], %rs28;
	cvta.to.global.u64 	%rd320, %rd327;
	shl.b64 	%rd321, %rd1, 2;
	add.s64 	%rd322, %rd320, %rd321;
	st.global.u32 	[%rd322], %r169;
$L__BB0_17:
	ret;

}


// ===== COMPILED SASS (sm_100) =====

	.target	sm_100

	.elftype	@"ET_EXEC"


//--------------------- .note.nv.tkinfo           --------------------------
	.section	.note.nv.tkinfo,"",@"SHT_NOTE"
	.sectionflags	@"SHF_NOTE_NV_TKINFO"
	.tkinfo
        /*0018*/ 	.word	0x00000002
        /*0030*/ 	.string	""
        /*0030*/ 	.string	"ptxas"
        /*0030*/ 	.string	"Cuda compilation tools, release 13.0, V13.0.88"
        /*0030*/ 	.string	"Build cuda_13.0.r13.0/compiler.36424714_0"
        /*0030*/ 	.string	"-arch sm_100 -m 64 "



//--------------------- .note.nv.cuinfo           --------------------------
	.section	.note.nv.cuinfo,"",@"SHT_NOTE"
	.sectionflags	@"SHF_NOTE_NV_CUINFO"
        /*0018*/ 	.short	0x0002
        /*001a*/ 	.short	0x0064
        /*001c*/ 	.short	0x0082
	.zero		2


//--------------------- .nv.info                  --------------------------
	.section	.nv.info,"",@"SHT_CUDA_INFO"
	.align	4


	//----- nvinfo : EIATTR_REGCOUNT
	.align		4
        /*0000*/ 	.byte	0x04, 0x2f
        /*0002*/ 	.short	(.L_2 - .L_1)
	.align		4
.L_1:
        /*0004*/ 	.word	index@(_Z19mineAddressesKernelPhS_S_S_PiyiiPj)
        /*0008*/ 	.word	0x00000046


	//----- nvinfo : EIATTR_FRAME_SIZE
	.align		4
.L_2:
        /*000c*/ 	.byte	0x04, 0x11
        /*000e*/ 	.short	(.L_4 - .L_3)
	.align		4
.L_3:
        /*0010*/ 	.word	index@(_Z19mineAddressesKernelPhS_S_S_PiyiiPj)
        /*0014*/ 	.word	0x00000000


	//----- nvinfo : EIATTR_MIN_STACK_SIZE
	.align		4
.L_4:
        /*0018*/ 	.byte	0x04, 0x12
        /*001a*/ 	.short	(.L_6 - .L_5)
	.align		4
.L_5:
        /*001c*/ 	.word	index@(_Z19mineAddressesKernelPhS_S_S_PiyiiPj)
        /*0020*/ 	.word	0x00000000
.L_6:


//--------------------- .nv.compat                --------------------------
	.section	.nv.compat,"",@"SHT_CUDA_COMPAT_INFO"
	.align	4
        /*0000*/ 	.byte	0x02, 0x09, 0x00, 0x00, 0x02, 0x02, 0x01, 0x00, 0x02, 0x05, 0x05, 0x00, 0x03, 0x07, 0x01, 0x01
        /*0010*/ 	.byte	0x02, 0x03, 0x00, 0x00, 0x02, 0x06, 0x01, 0x00, 0x04, 0x0b, 0x08, 0x00, 0x09, 0x00, 0x00, 0x00
        /*0020*/ 	.byte	0x00, 0x00, 0x00, 0x00


//--------------------- .nv.info._Z19mineAddressesKernelPhS_S_S_PiyiiPj --------------------------
	.section	.nv.info._Z19mineAddressesKernelPhS_S_S_PiyiiPj,"",@"SHT_CUDA_INFO"
	.sectionflags	@""
	.align	4


	//----- nvinfo : EIATTR_CUDA_API_VERSION
	.align		4
        /*0000*/ 	.byte	0x04, 0x37
        /*0002*/ 	.short	(.L_8 - .L_7)
.L_7:
        /*0004*/ 	.word	0x00000082


	//----- nvinfo : EIATTR_KPARAM_INFO
	.align		4
.L_8:
        /*0008*/ 	.byte	0x04, 0x17
        /*000a*/ 	.short	(.L_10 - .L_9)
.L_9:
        /*000c*/ 	.word	0x00000000
        /*0010*/ 	.short	0x0008
        /*0012*/ 	.short	0x0038
        /*0014*/ 	.byte	0x00, 0xf5, 0x21, 0x00


	//----- nvinfo : EIATTR_KPARAM_INFO
	.align		4
.L_10:
        /*0018*/ 	.byte	0x04, 0x17
        /*001a*/ 	.short	(.L_12 - .L_11)
.L_11:
        /*001c*/ 	.word	0x00000000
        /*0020*/ 	.short	0x0007
        /*0022*/ 	.short	0x0034
        /*0024*/ 	.byte	0x00, 0xf0, 0x11, 0x00


	//----- nvinfo : EIATTR_KPARAM_INFO
	.align		4
.L_12:
        /*0028*/ 	.byte	0x04, 0x17
        /*002a*/ 	.short	(.L_14 - .L_13)
.L_13:
        /*002c*/ 	.word	0x00000000
        /*0030*/ 	.short	0x0006
        /*0032*/ 	.short	0x0030
        /*0034*/ 	.byte	0x00, 0xf0, 0x11, 0x00


	//----- nvinfo : EIATTR_KPARAM_INFO
	.align		4
.L_14:
        /*0038*/ 	.byte	0x04, 0x17
        /*003a*/ 	.short	(.L_16 - .L_15)
.L_15:
        /*003c*/ 	.word	0x00000000
        /*0040*/ 	.short	0x0005
        /*0042*/ 	.short	0x0028
        /*0044*/ 	.byte	0x00, 0xf0, 0x21, 0x00


	//----- nvinfo : EIATTR_KPARAM_INFO
	.align		4
.L_16:
        /*0048*/ 	.byte	0x04, 0x17
        /*004a*/ 	.short	(.L_18 - .L_17)
.L_17:
        /*004c*/ 	.word	0x00000000
        /*0050*/ 	.short	0x0004
        /*0052*/ 	.short	0x0020
        /*0054*/ 	.byte	0x00, 0xf5, 0x21, 0x00


	//----- nvinfo : EIATTR_KPARAM_INFO
	.align		4
.L_18:
        /*0058*/ 	.byte	0x04, 0x17
        /*005a*/ 	.short	(.L_20 - .L_19)
.L_19:
        /*005c*/ 	.word	0x00000000
        /*0060*/ 	.short	0x0003
        /*0062*/ 	.short	0x0018
        /*0064*/ 	.byte	0x00, 0xf5, 0x21, 0x00


	//----- nvinfo : EIATTR_KPARAM_INFO
	.align		4
.L_20:
        /*0068*/ 	.byte	0x04, 0x17
        /*006a*/ 	.short	(.L_22 - .L_21)
.L_21:
        /*006c*/ 	.word	0x00000000
        /*0070*/ 	.short	0x0002
        /*0072*/ 	.short	0x0010
        /*0074*/ 	.byte	0x00, 0xf5, 0x21, 0x00


	//----- nvinfo : EIATTR_KPARAM_INFO
	.align		4
.L_22:
        /*0078*/ 	.byte	0x04, 0x17
        /*007a*/ 	.short	(.L_24 - .L_23)
.L_23:
        /*007c*/ 	.word	0x00000000
        /*0080*/ 	.short	0x0001
        /*0082*/ 	.short	0x0008
        /*0084*/ 	.byte	0x00, 0xf5, 0x21, 0x00


	//----- nvinfo : EIATTR_KPARAM_INFO
	.align		4
.L_24:
        /*0088*/ 	.byte	0x04, 0x17
        /*008a*/ 	.short	(.L_26 - .L_25)
.L_25:
        /*008c*/ 	.word	0x00000000
        /*0090*/ 	.short	0x0000
        /*0092*/ 	.short	0x0000
        /*0094*/ 	.byte	0x00, 0xf5, 0x21, 0x00


	//----- nvinfo : EIATTR_SPARSE_MMA_MASK
	.align		4
.L_26:
        /*0098*/ 	.byte	0x03, 0x50
        /*009a*/ 	.short	0x0000


	//----- nvinfo : EIATTR_MAXREG_COUNT
	.align		4
        /*009c*/ 	.byte	0x03, 0x1b
        /*009e*/ 	.short	0x00ff


	//----- nvinfo : EIATTR_MERCURY_ISA_VERSION
	.align		4
        /*00a0*/ 	.byte	0x03, 0x5f
        /*00a2*/ 	.short	0x0101


	//----- nvinfo : EIATTR_VRC_CTA_INIT_COUNT
	.align		4
        /*00a4*/ 	.byte	0x02, 0x4a
	.zero		1
	.zero		1


	//----- nvinfo : EIATTR_EXIT_INSTR_OFFSETS
	.align		4
        /*00a8*/ 	.byte	0x04, 0x1c
        /*00aa*/ 	.short	(.L_28 - .L_27)


	//   ....[0]....
.L_27:
        /*00ac*/ 	.word	0x00000070


	//   ....[1]....
        /*00b0*/ 	.word	0x00002680


	//----- nvinfo : EIATTR_CRS_STACK_SIZE
	.align		4
.L_28:
        /*00b4*/ 	.byte	0x04, 0x1e
        /*00b6*/ 	.short	(.L_30 - .L_29)
.L_29:
        /*00b8*/ 	.word	0x00000000


	//----- nvinfo : EIATTR_CBANK_PARAM_SIZE
	.align		4
.L_30:
        /*00bc*/ 	.byte	0x03, 0x19
        /*00be*/ 	.short	0x0040


	//----- nvinfo : EIATTR_PARAM_CBANK
	.align		4
        /*00c0*/ 	.byte	0x04, 0x0a
        /*00c2*/ 	.short	(.L_32 - .L_31)
	.align		4
.L_31:
        /*00c4*/ 	.word	index@(.nv.constant0._Z19mineAddressesKernelPhS_S_S_PiyiiPj)
        /*00c8*/ 	.short	0x0380
        /*00ca*/ 	.short	0x0040


	//----- nvinfo : EIATTR_SW_WAR
	.align		4
.L_32:
        /*00cc*/ 	.byte	0x04, 0x36
        /*00ce*/ 	.short	(.L_34 - .L_33)
.L_33:
        /*00d0*/ 	.word	0x00000008
.L_34:


//--------------------- .nv.callgraph             --------------------------
	.section	.nv.callgraph,"",@"SHT_CUDA_CALLGRAPH"
	.align	4
	.sectionentsize	8
	.align		4
        /*0000*/ 	.word	0x00000000
	.align		4
        /*0004*/ 	.word	0xffffffff
	.align		4
        /*0008*/ 	.word	0x00000000
	.align		4
        /*000c*/ 	.word	0xfffffffe
	.align		4
        /*0010*/ 	.word	0x00000000
	.align		4
        /*0014*/ 	.word	0xfffffffd
	.align		4
        /*0018*/ 	.word	0x00000000
	.align		4
        /*001c*/ 	.word	0xfffffffc


//--------------------- .nv.constant3             --------------------------
	.section	.nv.constant3,"a",@progbits
	.align	8
.nv.constant3:
	.type		keccakRoundConstants,@object
	.size		keccakRoundConstants,(.L_0 - keccakRoundConstants)
keccakRoundConstants:
        /*0000*/ 	.byte	0x01, 0x00, 0x00, 0x00, 0x00, 0x00, 0x00, 0x00, 0x82, 0x80, 0x00, 0x00, 0x00, 0x00, 0x00, 0x00
        /* <DEDUP_REMOVED lines=11> */
.L_0:


//--------------------- .text._Z19mineAddressesKernelPhS_S_S_PiyiiPj --------------------------
	.section	.text._Z19mineAddressesKernelPhS_S_S_PiyiiPj,"ax",@progbits
	.align	128
        .global         _Z19mineAddressesKernelPhS_S_S_PiyiiPj
        .type           _Z19mineAddressesKernelPhS_S_S_PiyiiPj,@function
        .size           _Z19mineAddressesKernelPhS_S_S_PiyiiPj,(.L_x_7 - _Z19mineAddressesKernelPhS_S_S_PiyiiPj)
        .other          _Z19mineAddressesKernelPhS_S_S_PiyiiPj,@"STO_CUDA_ENTRY STV_DEFAULT"
_Z19mineAddressesKernelPhS_S_S_PiyiiPj:
.text._Z19mineAddressesKernelPhS_S_S_PiyiiPj:
[----:B------:R-:W-:Y:S01]  /*0000*/  LDC R1, c[0x0][0x37c] ;  /* 0x0000df00ff017b82 */ /* 0x000fe20000000800 */
[----:B------:R-:W0:Y:S07]  /*0010*/  S2R R57, SR_TID.X ;  /* 0x0000000000397919 */ /* 0x000e2e0000002100 */
[----:B------:R-:W0:Y:S01]  /*0020*/  S2UR UR4, SR_CTAID.X ;  /* 0x00000000000479c3 */ /* 0x000e220000002500 */
[----:B------:R-:W1:Y:S07]  /*0030*/  LDCU UR5, c[0x0][0x3b0] ;  /* 0x00007600ff0577ac */ /* 0x000e6e0008000800 */
[----:B------:R-:W0:Y:S02]  /*0040*/  LDC R0, c[0x0][0x360] ;  /* 0x0000d800ff007b82 */ /* 0x000e240000000800 */
[----:B0-----:R-:W-:-:S05]  /*0050*/  IMAD R0, R0, UR4, R57 ;  /* 0x0000000400007c24 */ /* 0x001fca000f8e0239 */
[----:B-1----:R-:W-:-:S13]  /*0060*/  ISETP.GE.AND P0, PT, R0, UR5, PT ;  /* 0x0000000500007c0c */ /* 0x002fda000bf06270 */
[----:B------:R-:W-:Y:S05]  /*0070*/  @P0 EXIT ;  /* 0x000000000000094d */ /* 0x000fea0003800000 */
[----:B------:R-:W0:Y:S01]  /*0080*/  LDC.64 R4, c[0x0][0x388] ;  /* 0x0000e200ff047b82 */ /* 0x000e220000000a00 */
[----:B------:R-:W-:Y:S01]  /*0090*/  ISETP.NE.AND P0, PT, R0, RZ, PT ;  /* 0x000000ff0000720c */ /* 0x000fe20003f05270 */
[----:B------:R-:W1:Y:S01]  /*00a0*/  LDCU.64 UR8, c[0x0][0x358] ;  /* 0x00006b00ff0877ac */ /* 0x000e620008000a00 */
[----:B------:R-:W-:Y:S05]  /*00b0*/  BSSY.RECONVERGENT B0, `(.L_x_0) ;  /* 0x0000008000007945 */ /* 0x000fea0003800200 */
[----:B------:R-:W2:Y:S08]  /*00c0*/  LDC.64 R6, c[0x0][0x388] ;  /* 0x0000e200ff067b82 */ /* 0x000eb00000000a00 */
[----:B------:R-:W3:Y:S08]  /*00d0*/  LDC.64 R8, c[0x0][0x388] ;  /* 0x0000e200ff087b82 */ /* 0x000ef00000000a00 */
[----:B------:R-:W4:Y:S01]  /*00e0*/  LDC.64 R10, c[0x0][0x388] ;  /* 0x0000e200ff0a7b82 */ /* 0x000f220000000a00 */
[----:B-1----:R-:W-:Y:S05]  /*00f0*/  @P0 BRA `(.L_x_1) ;  /* 0x00000000000c0947 */ /* 0x002fea0003800000 */
[----:B------:R-:W1:Y:S01]  /*0100*/  LDC.64 R2, c[0x0][0x3b8] ;  /* 0x0000ee00ff027b82 */ /* 0x000e620000000a00 */
[----:B------:R-:W-:-:S05]  /*0110*/  IMAD.MOV.U32 R13, RZ, RZ, 0x1 ;  /* 0x00000001ff0d7424 */ /* 0x000fca00078e00ff */
[----:B-1----:R1:W-:Y:S02]  /*0120*/  REDG.E.ADD.STRONG.GPU desc[UR8][R2.64], R13 ;  /* 0x0000000d0200798e */ /* 0x0023e4000c12e108 */
.L_x_1:
[----:B------:R-:W-:Y:S05]  /*0130*/  BSYNC.RECONVERGENT B0 ;  /* 0x0000000000007941 */ /* 0x000fea0003800200 */
.L_x_0:
[----:B---3--:R-:W3:Y:S04]  /*0140*/  LDG.E.U8 R12, desc[UR8][R8.64+0x9] ;  /* 0x00000908080c7981 */ /* 0x008ee8000c1e1100 */
[----:B-1----:R-:W5:Y:S04]  /*0150*/  LDG.E.U8 R13, desc[UR8][R8.64+0xa] ;  /* 0x00000a08080d7981 */ /* 0x002f68000c1e1100 */
[----:B------:R-:W5:Y:S04]  /*0160*/  LDG.E.U8 R20, desc[UR8][R8.64+0xb] ;  /* 0x00000b0808147981 */ /* 0x000f68000c1e1100 */
[----:B--2---:R-:W2:Y:S01]  /*0170*/  LDG.E.U8 R6, desc[UR8][R6.64+0x2] ;  /* 0x0000020806067981 */ /* 0x004ea2000c1e1100 */
[----:B------:R-:W1:Y:S01]  /*0180*/  LDC.64 R22, c[0x0][0x380] ;  /* 0x0000e000ff167b82 */ /* 0x000e620000000a00 */
[----:B------:R-:W2:Y:S02]  /*0190*/  LDCU.64 UR6, c[0x0][0x3a8] ;  /* 0x00007500ff0677ac */ /* 0x000ea40008000a00 */
[----:B------:R-:W2:Y:S04]  /*01a0*/  LDG.E.U8 R0, desc[UR8][R8.64+0x3] ;  /* 0x0000030808007981 */ /* 0x000ea8000c1e1100 */
[----:B------:R-:W2:Y:S04]  /*01b0*/  LDG.E.U8 R21, desc[UR8][R8.64+0x8] ;  /* 0x0000080808157981 */ /* 0x000ea8000c1e1100 */
[----:B------:R-:W2:Y:S04]  /*01c0*/  LDG.E.U8 R27, desc[UR8][R8.64+0xd] ;  /* 0x00000d08081b7981 */ /* 0x000ea8000c1e1100 */
[----:B----4-:R-:W4:Y:S04]  /*01d0*/  LDG.E.U8 R34, desc[UR8][R10.64+0xf] ;  /* 0x00000f080a227981 */ /* 0x010f28000c1e1100 */
[----:B------:R-:W4:Y:S04]  /*01e0*/  LDG.E.U8 R29, desc[UR8][R8.64+0xe] ;  /* 0x00000e08081d7981 */ /* 0x000f28000c1e1100 */
[----:B------:R-:W4:Y:S04]  /*01f0*/  LDG.E.U8 R25, desc[UR8][R8.64+0xc] ;  /* 0x00000c0808197981 */ /* 0x000f28000c1e1100 */
[----:B0-----:R-:W4:Y:S04]  /*0200*/  LDG.E.U8 R2, desc[UR8][R4.64+0x1] ;  /* 0x0000010804027981 */ /* 0x001f28000c1e1100 */
[----:B------:R-:W4:Y:S04]  /*0210*/  LDG.E.U8 R15, desc[UR8][R4.64] ;  /* 0x00000008040f7981 */ /* 0x000f28000c1e1100 */
[----:B------:R-:W4:Y:S04]  /*0220*/  LDG.E.U8 R17, desc[UR8][R8.64+0x5] ;  /* 0x0000050808117981 */ /* 0x000f28000c1e1100 */
[----:B------:R-:W4:Y:S04]  /*0230*/  LDG.E.U8 R14, desc[UR8][R8.64+0x4] ;  /* 0x00000408080e7981 */ /* 0x000f28000c1e1100 */
[----:B------:R-:W4:Y:S04]  /*0240*/  LDG.E.U8 R19, desc[UR8][R8.64+0x6] ;  /* 0x0000060808137981 */ /* 0x000f28000c1e1100 */
[----:B------:R-:W4:Y:S04]  /*0250*/  LDG.E.U8 R33, desc[UR8][R10.64+0x7] ;  /* 0x000007080a217981 */ /* 0x000f28000c1e1100 */
[----:B------:R-:W4:Y:S04]  /*0260*/  LDG.E.U8 R30, desc[UR8][R8.64+0x11] ;  /* 0x00001108081e7981 */ /* 0x000f28000c1e1100 */
[----:B------:R-:W4:Y:S04]  /*0270*/  LDG.E.U8 R31, desc[UR8][R8.64+0x12] ;  /* 0x00001208081f7981 */ /* 0x000f28000c1e1100 */
[----:B------:R-:W4:Y:S04]  /*0280*/  LDG.E.U8 R36, desc[UR8][R8.64+0x13] ;  /* 0x0000130808247981 */ /* 0x000f28000c1e1100 */
[----:B-1----:R-:W4:Y:S04]  /*0290*/  LDG.E.U8 R16, desc[UR8][R22.64+0x1] ;  /* 0x0000010816107981 */ /* 0x002f28000c1e1100 */
[----:B------:R-:W4:Y:S04]  /*02a0*/  LDG.E.U8 R18, desc[UR8][R22.64+0x2] ;  /* 0x0000020816127981 */ /* 0x000f28000c1e1100 */
[----:B------:R-:W4:Y:S04]  /*02b0*/  LDG.E.U8 R63, desc[UR8][R22.64] ;  /* 0x00000008163f7981 */ /* 0x000f28000c1e1100 */
[----:B------:R3:W4:Y:S04]  /*02c0*/  LDG.E.U8 R47, desc[UR8][R8.64+0x10] ;  /* 0x00001008082f7981 */ /* 0x000728000c1e1100 */
        /* <DEDUP_REMOVED lines=8> */
[----:B------:R-:W4:Y:S01]  /*0350*/  LDG.E.U8 R51, desc[UR8][R22.64+0x10] ;  /* 0x0000100816337981 */ /* 0x000f22000c1e1100 */
[----:B------:R-:W0:Y:S03]  /*0360*/  LDC.64 R44, c[0x0][0x380] ;  /* 0x0000e000ff2c7b82 */ /* 0x000e260000000a00 */
[----:B------:R-:W4:Y:S04]  /*0370*/  LDG.E.U8 R58, desc[UR8][R22.64+0x5] ;  /* 0x00000508163a7981 */ /* 0x000f28000c1e1100 */
[----:B------:R-:W4:Y:S04]  /*0380*/  LDG.E.U8 R49, desc[UR8][R22.64+0x1a] ;  /* 0x00001a0816317981 */ /* 0x000f28000c1e1100 */
[----:B------:R-:W4:Y:S04]  /*0390*/  LDG.E.U8 R59, desc[UR8][R22.64+0x19] ;  /* 0x00001908163b7981 */ /* 0x000f28000c1e1100 */
[----:B------:R-:W4:Y:S04]  /*03a0*/  LDG.E.U8 R48, desc[UR8][R22.64+0x1b] ;  /* 0x00001b0816307981 */ /* 0x000f28000c1e1100 */
[----:B------:R-:W4:Y:S01]  /*03b0*/  LDG.E.U8 R60, desc[UR8][R22.64+0x4] ;  /* 0x00000408163c7981 */ /* 0x000f22000c1e1100 */
[----:B---3--:R-:W-:-:S04]  /*03c0*/  IMAD.WIDE.U32 R8, R12, 0x100, RZ ;  /* 0x000001000c087825 */ /* 0x008fc800078e00ff */
[----:B-----5:R-:W-:-:S04]  /*03d0*/  IMAD.WIDE.U32 R10, R13, 0x10000, RZ ;  /* 0x000100000d0a7825 */ /* 0x020fc800078e00ff */
[----:B------:R-:W-:-:S04]  /*03e0*/  IMAD.WIDE.U32 R12, R20, 0x1000000, RZ ;  /* 0x01000000140c7825 */ /* 0x000fc800078e00ff */
[----:B--2---:R-:W-:-:S04]  /*03f0*/  IMAD.WIDE.U32 R4, R6, 0x10000, RZ ;  /* 0x0001000006047825 */ /* 0x004fc800078e00ff */
[----:B------:R-:W-:Y:S01]  /*0400*/  IMAD.WIDE.U32 R6, R0, 0x1000000, RZ ;  /* 0x0100000000067825 */ /* 0x000fe200078e00ff */
[----:B------:R-:W-:Y:S02]  /*0410*/  LOP3.LUT R21, R10, R8, R21, 0xfe, !PT ;  /* 0x000000080a157212 */ /* 0x000fe400078efe15 */
[----:B------:R-:W-:Y:S01]  /*0420*/  LOP3.LUT R8, R13, R11, R9, 0xfe, !PT ;  /* 0x0000000b0d087212 */ /* 0x000fe200078efe09 */
[----:B------:R-:W2:Y:S01]  /*0430*/  LDG.E.U8 R10, desc[UR8][R22.64+0xe] ;  /* 0x00000e08160a7981 */ /* 0x000ea2000c1e1100 */
[----:B------:R-:W-:-:S03]  /*0440*/  IMAD.SHL.U32 R0, R27, 0x100, RZ ;  /* 0x000001001b007824 */ /* 0x000fc600078e00ff */
[----:B------:R-:W3:Y:S01]  /*0450*/  LDG.E.U8 R13, desc[UR8][R22.64+0x1d] ;  /* 0x00001d08160d7981 */ /* 0x000ee2000c1e1100 */
[----:B----4-:R-:W-:-:S03]  /*0460*/  IMAD.SHL.U32 R34, R34, 0x1000000, RZ ;  /* 0x0100000022227824 */ /* 0x010fc600078e00ff */
[----:B------:R-:W4:Y:S01]  /*0470*/  LDG.E.U8 R11, desc[UR8][R22.64+0x16] ;  /* 0x00001608160b7981 */ /* 0x000f22000c1e1100 */
[----:B------:R-:W-:Y:S01]  /*0480*/  IMAD.U32 R29, R29, 0x10000, RZ ;  /* 0x000100001d1d7824 */ /* 0x000fe200078e00ff */
[----:B------:R-:W-:Y:S01]  /*0490*/  LOP3.LUT R0, R0, R25, R8, 0xfe, !PT ;  /* 0x0000001900007212 */ /* 0x000fe200078efe08 */
[----:B------:R-:W-:-:S03]  /*04a0*/  IMAD.WIDE.U32 R2, R2, 0x100, RZ ;  /* 0x0000010002027825 */ /* 0x000fc600078e00ff */
[----:B------:R-:W-:Y:S02]  /*04b0*/  LOP3.LUT R0, R34, R29, R0, 0x96, !PT ;  /* 0x0000001d22007212 */ /* 0x000fe400078e9600 */
[----:B------:R-:W1:Y:S01]  /*04c0*/  LDC.64 R34, c[0x0][0x390] ;  /* 0x0000e400ff227b82 */ /* 0x000e620000000a00 */
[----:B------:R-:W-:Y:S02]  /*04d0*/  LOP3.LUT R15, R4, R2, R15, 0xfe, !PT ;  /* 0x00000002040f7212 */ /* 0x000fe400078efe0f */
[----:B------:R-:W-:Y:S01]  /*04e0*/  LOP3.LUT R2, R7, R5, R3, 0xfe, !PT ;  /* 0x0000000507027212 */ /* 0x000fe200078efe03 */
[----:B------:R-:W-:Y:S01]  /*04f0*/  IMAD.SHL.U32 R17, R17, 0x100, RZ ;  /* 0x0000010011117824 */ /* 0x000fe200078e00ff */
[----:B------:R-:W-:Y:S01]  /*0500*/  LOP3.LUT R3, R6, R15, RZ, 0xfc, !PT ;  /* 0x0000000f06037212 */ /* 0x000fe200078efcff */
[----:B------:R-:W5:Y:S03]  /*0510*/  LDG.E.U8 R5, desc[UR8][R22.64+0xc] ;  /* 0x00000c0816057981 */ /* 0x000f66000c1e1100 */
[----:B------:R-:W-:Y:S01]  /*0520*/  LOP3.LUT R14, R17, R14, R2, 0xfe, !PT ;  /* 0x0000000e110e7212 */ /* 0x000fe200078efe02 */
[----:B0-----:R-:W2:Y:S01]  /*0530*/  LDG.E.U8 R15, desc[UR8][R44.64+0x7] ;  /* 0x000007082c0f7981 */ /* 0x001ea2000c1e1100 */
[----:B------:R-:W-:-:S02]  /*0540*/  IMAD.U32 R19, R19, 0x10000, RZ ;  /* 0x0001000013137824 */ /* 0x000fc400078e00ff */
[----:B------:R-:W-:Y:S02]  /*0550*/  IMAD.SHL.U32 R2, R33, 0x1000000, RZ ;  /* 0x0100000021027824 */ /* 0x000fe400078e00ff */
[----:B------:R-:W-:-:S04]  /*0560*/  IMAD.WIDE.U32 R6, R30, 0x100, RZ ;  /* 0x000001001e067825 */ /* 0x000fc800078e00ff */
[----:B------:R-:W-:-:S04]  /*0570*/  IMAD.WIDE.U32 R8, R31, 0x10000, RZ ;  /* 0x000100001f087825 */ /* 0x000fc800078e00ff */
[----:B------:R-:W-:Y:S01]  /*0580*/  IMAD.WIDE.U32 R36, R36, 0x1000000, RZ ;  /* 0x0100000024247825 */ /* 0x000fe200078e00ff */
[----:B------:R-:W-:Y:S01]  /*0590*/  LOP3.LUT R2, R2, R19, R14, 0x96, !PT ;  /* 0x0000001302027212 */ /* 0x000fe200078e960e */
[----:B-1----:R-:W5:Y:S02]  /*05a0*/  LDG.E.U8 R20, desc[UR8][R34.64+0xd] ;  /* 0x00000d0822147981 */ /* 0x002f64000c1e1100 */
[----:B------:R-:W-:Y:S01]  /*05b0*/  IMAD.WIDE.U32 R16, R16, 0x100, RZ ;  /* 0x0000010010107825 */ /* 0x000fe200078e00ff */
[----:B------:R-:W-:Y:S01]  /*05c0*/  LOP3.LUT R62, R37, R9, R7, 0xfe, !PT ;  /* 0x00000009253e7212 */ /* 0x000fe200078efe07 */
[----:B------:R-:W0:Y:S01]  /*05d0*/  LDC.64 R30, c[0x0][0x390] ;  /* 0x0000e400ff1e7b82 */ /* 0x000e220000000a00 */
[----:B------:R-:W5:Y:S01]  /*05e0*/  LDG.E.U8 R37, desc[UR8][R22.64+0xd] ;  /* 0x00000d0816257981 */ /* 0x000f62000c1e1100 */
[----:B------:R-:W-:-:S03]  /*05f0*/  IMAD.WIDE.U32 R18, R18, 0x10000, RZ ;  /* 0x0001000012127825 */ /* 0x000fc600078e00ff */
[----:B------:R-:W5:Y:S04]  /*0600*/  LDG.E.U8 R7, desc[UR8][R22.64+0x15] ;  /* 0x0000150816077981 */ /* 0x000f68000c1e1100 */
[----:B------:R-:W5:Y:S01]  /*0610*/  LDG.E.U8 R9, desc[UR8][R22.64+0x6] ;  /* 0x0000060816097981 */ /* 0x000f62000c1e1100 */
[----:B------:R-:W-:Y:S02]  /*0620*/  LOP3.LUT R63, R18, R16, R63, 0xfe, !PT ;  /* 0x00000010123f7212 */ /* 0x000fe400078efe3f */
[----:B------:R-:W-:Y:S01]  /*0630*/  LOP3.LUT R47, R8, R6, R47, 0xfe, !PT ;  /* 0x00000006082f7212 */ /* 0x000fe200078efe2f */
[----:B------:R-:W5:Y:S01]  /*0640*/  LDG.E.U8 R16, desc[UR8][R44.64+0xf] ;  /* 0x00000f082c107981 */ /* 0x000f62000c1e1100 */
[----:B------:R-:W-:Y:S01]  /*0650*/  IMAD.WIDE.U32 R32, R32, 0x1000000, RZ ;  /* 0x0100000020207825 */ /* 0x000fe200078e00ff */
[----:B------:R-:W-:-:S02]  /*0660*/  LOP3.LUT R4, R12, R21, RZ, 0xfc, !PT ;  /* 0x000000150c047212 */ /* 0x000fc400078efcff */
[----:B------:R-:W5:Y:S04]  /*0670*/  LDG.E.U8 R6, desc[UR8][R22.64+0x18] ;  /* 0x0000180816067981 */ /* 0x000f68000c1e1100 */
[----:B------:R-:W5:Y:S01]  /*0680*/  LDG.E.U8 R8, desc[UR8][R22.64+0x14] ;  /* 0x0000140816087981 */ /* 0x000f62000c1e1100 */
[----:B------:R-:W-:-:S03]  /*0690*/  LOP3.LUT R61, R33, R19, R17, 0xfe, !PT ;  /* 0x00000013213d7212 */ /* 0x000fc600078efe11 */
[----:B------:R-:W5:Y:S01]  /*06a0*/  LDG.E.U8 R21, desc[UR8][R34.64+0xe] ;  /* 0x00000e0822157981 */ /* 0x000f62000c1e1100 */
[----:B------:R-:W-:-:S03]  /*06b0*/  IMAD.WIDE.U32 R42, R42, 0x100, RZ ;  /* 0x000001002a2a7825 */ /* 0x000fc600078e00ff */
        /* <DEDUP_REMOVED lines=11> */
[----:B------:R-:W-:Y:S02]  /*0770*/  LOP3.LUT R65, R24, R42, R65, 0xfe, !PT ;  /* 0x0000002a18417212 */ /* 0x000fe400078efe41 */
[----:B------:R-:W-:Y:S01]  /*0780*/  LOP3.LUT R24, R41, R25, R43, 0xfe, !PT ;  /* 0x0000001929187212 */ /* 0x000fe200078efe2b */
[----:B------:R-:W5:Y:S01]  /*0790*/  LDG.E.U8 R42, desc[UR8][R34.64+0x17] ;  /* 0x00001708222a7981 */ /* 0x000f62000c1e1100 */
[----:B------:R-:W-:-:S03]  /*07a0*/  LOP3.LUT R27, R39, R27, R29, 0xfe, !PT ;  /* 0x0000001b271b7212 */ /* 0x000fc600078efe1d */
[----:B------:R-:W5:Y:S04]  /*07b0*/  LDG.E.U8 R39, desc[UR8][R34.64+0x15] ;  /* 0x0000150822277981 */ /* 0x000f68000c1e1100 */
[----:B------:R-:W5:Y:S01]  /*07c0*/  LDG.E.U8 R41, desc[UR8][R34.64+0x16] ;  /* 0x0000160822297981 */ /* 0x000f62000c1e1100 */
[----:B------:R-:W-:-:S03]  /*07d0*/  LOP3.LUT R25, R26, R28, R51, 0xfe, !PT ;  /* 0x0000001c1a197212 */ /* 0x000fc600078efe33 */
[----:B------:R-:W5:Y:S04]  /*07e0*/  LDG.E.U8 R23, desc[UR8][R34.64+0x11] ;  /* 0x0000110822177981 */ /* 0x000f68000c1e1100 */
[----:B------:R-:W5:Y:S04]  /*07f0*/  LDG.E.U8 R51, desc[UR8][R34.64+0x14] ;  /* 0x0000140822337981 */ /* 0x000f68000c1e1100 */
[----:B------:R-:W5:Y:S04]  /*0800*/  LDG.E.U8 R46, desc[UR8][R34.64+0x19] ;  /* 0x00001908222e7981 */ /* 0x000f68000c1e1100 */
[----:B------:R-:W5:Y:S04]  /*0810*/  LDG.E.U8 R53, desc[UR8][R34.64+0x1d] ;  /* 0x00001d0822357981 */ /* 0x000f68000c1e1100 */
[----:B------:R-:W5:Y:S04]  /*0820*/  LDG.E.U8 R54, desc[UR8][R34.64+0x1e] ;  /* 0x00001e0822367981 */ /* 0x000f68000c1e1100 */
[----:B------:R-:W5:Y:S04]  /*0830*/  LDG.E.U8 R26, desc[UR8][R34.64+0x10] ;  /* 0x00001008221a7981 */ /* 0x000f68000c1e1100 */
[----:B------:R-:W5:Y:S04]  /*0840*/  LDG.E.U8 R33, desc[UR8][R34.64+0xa] ;  /* 0x00000a0822217981 */ /* 0x000f68000c1e1100 */
[----:B0-----:R-:W5:Y:S04]  /*0850*/  LDG.E.U8 R43, desc[UR8][R30.64+0xb] ;  /* 0x00000b081e2b7981 */ /* 0x001f68000c1e1100 */
[----:B------:R-:W5:Y:S04]  /*0860*/  LDG.E.U8 R28, desc[UR8][R34.64+0x8] ;  /* 0x00000808221c7981 */ /* 0x000f68000c1e1100 */
[----:B------:R-:W5:Y:S04]  /*0870*/  LDG.E.U8 R29, desc[UR8][R34.64+0x9] ;  /* 0x00000908221d7981 */ /* 0x000f68000c1e1100 */
[----:B------:R-:W5:Y:S04]  /*0880*/  LDG.E.U8 R44, desc[UR8][R30.64+0x13] ;  /* 0x000013081e2c7981 */ /* 0x000f68000c1e1100 */
[----:B------:R-:W5:Y:S04]  /*0890*/  LDG.E.U8 R45, desc[UR8][R34.64+0x12] ;  /* 0x00001208222d7981 */ /* 0x000f68000c1e1100 */
[----:B------:R0:W5:Y:S04]  /*08a0*/  LDG.E.U8 R50, desc[UR8][R30.64+0x1b] ;  /* 0x00001b081e327981 */ /* 0x000168000c1e1100 */
[----:B------:R-:W5:Y:S04]  /*08b0*/  LDG.E.U8 R55, desc[UR8][R34.64+0x1a] ;  /* 0x00001a0822377981 */ /* 0x000f68000c1e1100 */
[----:B------:R-:W5:Y:S04]  /*08c0*/  LDG.E.U8 R56, desc[UR8][R34.64+0x1f] ;  /* 0x00001f0822387981 */ /* 0x000f68000c1e1100 */
[----:B------:R-:W5:Y:S04]  /*08d0*/  LDG.E.U8 R52, desc[UR8][R34.64+0x18] ;  /* 0x0000180822347981 */ /* 0x000f68000c1e1100 */
[----:B------:R1:W5:Y:S01]  /*08e0*/  LDG.E.U8 R64, desc[UR8][R34.64+0x1c] ;  /* 0x00001c0822407981 */ /* 0x000362000c1e1100 */
[----:B------:R-:W-:-:S02]  /*08f0*/  LOP3.LUT R47, R36, R47, RZ, 0xfc, !PT ;  /* 0x0000002f242f7212 */ /* 0x000fc400078efcff */
[----:B------:R-:W1:Y:S01]  /*0900*/  LDC R36, c[0x0][0x360] ;  /* 0x0000d800ff247b82 */ /* 0x000e620000000800 */
[----:B------:R-:W-:Y:S02]  /*0910*/  IMAD.SHL.U32 R58, R58, 0x100, RZ ;  /* 0x000001003a3a7824 */ /* 0x000fe400078e00ff */
[----:B0-----:R-:W-:-:S04]  /*0920*/  IMAD.WIDE.U32 R30, R59, 0x100, RZ ;  /* 0x000001003b1e7825 */ /* 0x001fc800078e00ff */
[----:B-1----:R-:W-:Y:S01]  /*0930*/  IMAD.WIDE.U32 R34, R49, 0x10000, RZ ;  /* 0x0001000031227825 */ /* 0x002fe200078e00ff */
[----:B------:R-:W-:-:S03]  /*0940*/  LOP3.LUT R60, R58, R60, R61, 0xfe, !PT ;  /* 0x0000003c3a3c7212 */ /* 0x000fc600078efe3d */
[----:B------:R-:W-:Y:S01]  /*0950*/  IMAD R57, R36, UR4, R57 ;  /* 0x0000000424397c24 */ /* 0x000fe2000f8e0239 */
[----:B------:R-:W-:-:S04]  /*0960*/  LOP3.LUT R63, R32, R63, RZ, 0xfc, !PT ;  /* 0x0000003f203f7212 */ /* 0x000fc800078efcff */
[----:B------:R-:W-:-:S04]  /*0970*/  IADD3 R61, P0, PT, R57, UR6, RZ ;  /* 0x00000006393d7c10 */ /* 0x000fc8000ff1e0ff */
[----:B------:R-:W-:-:S04]  /*0980*/  LOP3.LUT R32, R62, 0xff, R61, 0xf8, !PT ;  /* 0x000000ff3e207812 */ /* 0x000fc800078ef83d */
[----:B------:R-:W-:-:S04]  /*0990*/  LOP3.LUT R32, R32, 0xff00, R61, 0xf8, !PT ;  /* 0x0000ff0020207812 */ /* 0x000fc800078ef83d */
[--C-:B------:R-:W-:Y:S02]  /*09a0*/  LOP3.LUT R32, R32, 0xff0000, R61.reuse, 0x78, !PT ;  /* 0x00ff000020207812 */ /* 0x100fe400078e783d */
[----:B------:R-:W-:Y:S02]  /*09b0*/  LOP3.LUT R40, R40, R65, RZ, 0xfc, !PT ;  /* 0x0000004128287212 */ /* 0x000fe400078efcff */
[----:B------:R-:W-:Y:S02]  /*09c0*/  LOP3.LUT R32, R32, 0xff000000, R61, 0x78, !PT ;  /* 0xff00000020207812 */ /* 0x000fe400078e783d */
[----:B------:R-:W-:Y:S01]  /*09d0*/  LOP3.LUT R25, R38, R25, RZ, 0xfc, !PT ;  /* 0x0000001926197212 */ /* 0x000fe200078efcff */
[----:B------:R-:W-:Y:S01]  /*09e0*/  UMOV UR4, URZ ;  /* 0x000000ff00047c82 */ /* 0x000fe20008000000 */
[----:B------:R-:W-:Y:S01]  /*09f0*/  UMOV UR5, URZ ;  /* 0x000000ff00057c82 */ /* 0x000fe20008000000 */
[----:B---3--:R-:W-:Y:S02]  /*0a00*/  IMAD.SHL.U32 R13, R13, 0x100, RZ ;  /* 0x000001000d0d7824 */ /* 0x008fe400078e00ff */
[----:B----4-:R-:W-:-:S02]  /*0a10*/  IMAD.U32 R11, R11, 0x10000, RZ ;  /* 0x000100000b0b7824 */ /* 0x010fc400078e00ff */
[----:B--2---:R-:W-:Y:S02]  /*0a20*/  IMAD.SHL.U32 R15, R15, 0x1000000, RZ ;  /* 0x010000000f0f7824 */ /* 0x004fe400078e00ff */
[----:B-----5:R-:W-:Y:S02]  /*0a30*/  IMAD.SHL.U32 R49, R37, 0x100, RZ ;  /* 0x0000010025317824 */ /* 0x020fe400078e00ff */
[----:B------:R-:W-:-:S04]  /*0a40*/  IMAD.WIDE.U32 R36, R48, 0x1000000, RZ ;  /* 0x0100000030247825 */ /* 0x000fc800078e00ff */
[----:B------:R-:W-:Y:S02]  /*0a50*/  IMAD.SHL.U32 R7, R7, 0x100, RZ ;  /* 0x0000010007077824 */ /* 0x000fe400078e00ff */
[----:B------:R-:W-:Y:S01]  /*0a60*/  IMAD.U32 R9, R9, 0x10000, RZ ;  /* 0x0001000009097824 */ /* 0x000fe200078e00ff */
[----:B------:R-:W-:Y:S01]  /*0a70*/  LOP3.LUT R49, R49, R5, R24, 0xfe, !PT ;  /* 0x0000000531317212 */ /* 0x000fe200078efe18 */
[----:B------:R-:W-:Y:S01]  /*0a80*/  IMAD.U32 R5, R10, 0x10000, RZ ;  /* 0x000100000a057824 */ /* 0x000fe200078e00ff */
[----:B------:R-:W-:Y:S01]  /*0a90*/  LOP3.LUT R24, R37, R35, R31, 0xfe, !PT ;  /* 0x0000002325187212 */ /* 0x000fe200078efe1f */
[----:B------:R-:W-:Y:S01]  /*0aa0*/  IMAD.SHL.U32 R16, R16, 0x1000000, RZ ;  /* 0x0100000010107824 */ /* 0x000fe200078e00ff */
[----:B------:R-:W-:Y:S02]  /*0ab0*/  LOP3.LUT R10, R15, R9, R60, 0x96, !PT ;  /* 0x000000090f0a7212 */ /* 0x000fe400078e963c */
[----:B------:R-:W-:Y:S02]  /*0ac0*/  LOP3.LUT R59, R34, R30, R6, 0xfe, !PT ;  /* 0x0000001e223b7212 */ /* 0x000fe400078efe06 */
[----:B------:R-:W-:Y:S01]  /*0ad0*/  LOP3.LUT R27, R7, R8, R27, 0xfe, !PT ;  /* 0x00000008071b7212 */ /* 0x000fe200078efe1b */
[----:B------:R-:W-:Y:S01]  /*0ae0*/  IMAD.WIDE.U32 R6, R20, 0x100, RZ ;  /* 0x0000010014067825 */ /* 0x000fe200078e00ff */
[----:B------:R-:W-:-:S03]  /*0af0*/  LOP3.LUT R5, R16, R5, R49, 0x96, !PT ;  /* 0x0000000510057212 */ /* 0x000fc600078e9631 */
[----:B------:R-:W-:Y:S01]  /*0b00*/  IMAD.WIDE.U32 R8, R21, 0x10000, RZ ;  /* 0x0001000015087825 */ /* 0x000fe200078e00ff */
[----:B------:R-:W-:-:S03]  /*0b10*/  LOP3.LUT R24, R13, R12, R24, 0xfe, !PT ;  /* 0x0000000c0d187212 */ /* 0x000fc600078efe18 */
[----:B------:R-:W-:Y:S02]  /*0b20*/  IMAD.U32 R14, R14, 0x10000, RZ ;  /* 0x000100000e0e7824 */ /* 0x000fe400078e00ff */
[----:B------:R-:W-:Y:S02]  /*0b30*/  IMAD.SHL.U32 R16, R17, 0x1000000, RZ ;  /* 0x0100000011107824 */ /* 0x000fe400078e00ff */
[----:B------:R-:W-:Y:S02]  /*0b40*/  IMAD.SHL.U32 R15, R18, 0x1000000, RZ ;  /* 0x01000000120f7824 */ /* 0x000fe400078e00ff */
[----:B------:R-:W-:Y:S01]  /*0b50*/  IMAD.WIDE.U32 R12, R22, 0x1000000, RZ ;  /* 0x01000000160c7825 */ /* 0x000fe200078e00ff */
[----:B------:R-:W-:-:S04]  /*0b60*/  LOP3.LUT R19, R8, R6, R19, 0xfe, !PT ;  /* 0x0000000608137212 */ /* 0x000fc800078efe13 */
[----:B------:R-:W-:Y:S02]  /*0b70*/  LOP3.LUT R8, R13, R9, R7, 0xfe, !PT ;  /* 0x000000090d087212 */ /* 0x000fe400078efe07 */
[----:B------:R-:W-:Y:S01]  /*0b80*/  LOP3.LUT R6, R16, R11, R27, 0x96, !PT ;  /* 0x0000000b10067212 */ /* 0x000fe200078e961b */
[----:B------:R-:W-:Y:S01]  /*0b90*/  IMAD.WIDE.U32 R16, R42, 0x1000000, RZ ;  /* 0x010000002a107825 */ /* 0x000fe200078e00ff */
[----:B------:R-:W-:Y:S02]  /*0ba0*/  LOP3.LUT R7, R15, R14, R24, 0x96, !PT ;  /* 0x0000000e0f077212 */ /* 0x000fe400078e9618 */
[----:B------:R-:W-:Y:S01]  /*0bb0*/  LOP3.LUT R13, R12, R19, RZ, 0xfc, !PT ;  /* 0x000000130c0d7212 */ /* 0x000fe200078efcff */
[----:B------:R-:W-:-:S04]  /*0bc0*/  IMAD.WIDE.U32 R14, R39, 0x100, RZ ;  /* 0x00000100270e7825 */ /* 0x000fc800078e00ff */
[----:B------:R-:W-:-:S04]  /*0bd0*/  IMAD.WIDE.U32 R18, R41, 0x10000, RZ ;  /* 0x0001000029127825 */ /* 0x000fc800078e00ff */
[----:B------:R-:W-:Y:S01]  /*0be0*/  IMAD.SHL.U32 R23, R23, 0x100, RZ ;  /* 0x0000010017177824 */ /* 0x000fe200078e00ff */
[----:B------:R-:W-:Y:S02]  /*0bf0*/  LOP3.LUT R12, R17, R19, R15, 0xfe, !PT ;  /* 0x00000013110c7212 */ /* 0x000fe400078efe0f */
[----:B------:R-:W-:Y:S01]  /*0c00*/  LOP3.LUT R51, R18, R14, R51, 0xfe, !PT ;  /* 0x0000000e12337212 */ /* 0x000fe200078efe33 */
[----:B------:R-:W-:Y:S02]  /*0c10*/  IMAD.SHL.U32 R11, R46, 0x100, RZ ;  /* 0x000001002e0b7824 */ /* 0x000fe400078e00ff */
[----:B------:R-:W-:-:S04]  /*0c20*/  IMAD.WIDE.U32 R14, R53, 0x100, RZ ;  /* 0x00000100350e7825 */ /* 0x000fc800078e00ff */
[----:B------:R-:W-:Y:S01]  /*0c30*/  IMAD.WIDE.U32 R18, R54, 0x10000, RZ ;  /* 0x0001000036127825 */ /* 0x000fe200078e00ff */
[----:B------:R-:W-:-:S03]  /*0c40*/  LOP3.LUT R23, R23, R26, R8, 0xfe, !PT ;  /* 0x0000001a17177212 */ /* 0x000fc600078efe08 */
[----:B------:R-:W-:Y:S02]  /*0c50*/  IMAD.U32 R33, R33, 0x10000, RZ ;  /* 0x0001000021217824 */ /* 0x000fe400078e00ff */
[----:B------:R-:W-:Y:S01]  /*0c60*/  IMAD.SHL.U32 R8, R43, 0x1000000, RZ ;  /* 0x010000002b087824 */ /* 0x000fe200078e00ff */
[----:B------:R-:W-:Y:S01]  /*0c70*/  LOP3.LUT R36, R36, R59, RZ, 0xfc, !PT ;  /* 0x0000003b24247212 */ /* 0x000fe200078efcff */
[----:B------:R-:W-:Y:S01]  /*0c80*/  IMAD.MOV.U32 R42, RZ, RZ, -0x80000000 ;  /* 0x80000000ff2a7424 */ /* 0x000fe200078e00ff */
[----:B------:R-:W-:Y:S01]  /*0c90*/  PRMT R28, R28, 0x6540, R29 ;  /* 0x000065401c1c7816 */ /* 0x000fe2000000001d */
[----:B------:R-:W-:Y:S02]  /*0ca0*/  IMAD.SHL.U32 R44, R44, 0x1000000, RZ ;  /* 0x010000002c2c7824 */ /* 0x000fe400078e00ff */
[----:B------:R-:W-:Y:S02]  /*0cb0*/  IMAD.U32 R45, R45, 0x10000, RZ ;  /* 0x000100002d2d7824 */ /* 0x000fe400078e00ff */
[----:B------:R-:W-:-:S02]  /*0cc0*/  IMAD.SHL.U32 R50, R50, 0x1000000, RZ ;  /* 0x0100000032327824 */ /* 0x000fc400078e00ff */
[----:B------:R-:W-:Y:S02]  /*0cd0*/  IMAD.U32 R55, R55, 0x10000, RZ ;  /* 0x0001000037377824 */ /* 0x000fe400078e00ff */
[----:B------:R-:W-:Y:S01]  /*0ce0*/  IMAD.WIDE.U32 R20, R56, 0x1000000, RZ ;  /* 0x0100000038147825 */ /* 0x000fe200078e00ff */
[----:B------:R-:W-:Y:S02]  /*0cf0*/  LOP3.LUT R9, R8, R33, R28, 0xfe, !PT ;  /* 0x0000002108097212 */ /* 0x000fe400078efe1c */
[----:B------:R-:W-:Y:S02]  /*0d00*/  LOP3.LUT R11, R11, R52, R12, 0xfe, !PT ;  /* 0x000000340b0b7212 */ /* 0x000fe400078efe0c */
[----:B------:R-:W-:Y:S02]  /*0d10*/  LOP3.LUT R17, R18, R14, R64, 0xfe, !PT ;  /* 0x0000000e12117212 */ /* 0x000fe400078efe40 */
[----:B------:R-:W-:Y:S01]  /*0d20*/  SHF.R.S32.HI R18, RZ, 0x1f, R57 ;  /* 0x0000001fff127819 */ /* 0x000fe20000011439 */
[----:B------:R-:W-:Y:S01]  /*0d30*/  IMAD.MOV.U32 R27, RZ, RZ, 0x1 ;  /* 0x00000001ff1b7424 */ /* 0x000fe200078e00ff */
[----:B------:R-:W-:-:S02]  /*0d40*/  LOP3.LUT R8, R44, R45, R23, 0x96, !PT ;  /* 0x0000002d2c087212 */ /* 0x000fc400078e9617 */
[----:B------:R-:W-:Y:S02]  /*0d50*/  CS2R R44, SRZ ;  /* 0x00000000002c7805 */ /* 0x000fe4000001ff00 */
[----:B------:R-:W-:Y:S02]  /*0d60*/  LOP3.LUT R12, R16, R51, RZ, 0xfc, !PT ;  /* 0x00000033100c7212 */ /* 0x000fe400078efcff */
[----:B------:R-:W-:Y:S02]  /*0d70*/  CS2R R22, SRZ ;  /* 0x0000000000167805 */ /* 0x000fe4000001ff00 */
[----:B------:R-:W-:Y:S01]  /*0d80*/  LOP3.LUT R11, R50, R55, R11, 0x96, !PT ;  /* 0x00000037320b7212 */ /* 0x000fe200078e960b */
[----:B------:R-:W-:Y:S01]  /*0d90*/  IMAD.MOV.U32 R26, RZ, RZ, RZ ;  /* 0x000000ffff1a7224 */ /* 0x000fe200078e00ff */
[----:B------:R-:W-:Y:S01]  /*0da0*/  LOP3.LUT R15, R21, R19, R15, 0xfe, !PT ;  /* 0x00000013150f7212 */ /* 0x000fe200078efe0f */
[----:B------:R-:W-:Y:S01]  /*0db0*/  IMAD.MOV.U32 R19, RZ, RZ, RZ ;  /* 0x000000ffff137224 */ /* 0x000fe200078e00ff */
[----:B------:R-:W-:-:S02]  /*0dc0*/  LOP3.LUT R14, R20, R17, RZ, 0xfc, !PT ;  /* 0x00000011140e7212 */ /* 0x000fc400078efcff */
[----:B------:R-:W-:Y:S02]  /*0dd0*/  CS2R R20, SRZ ;  /* 0x0000000000147805 */ /* 0x000fe4000001ff00 */
[----:B------:R-:W-:Y:S02]  /*0de0*/  IADD3.X R18, PT, PT, R18, UR7, RZ, P0, !PT ;  /* 0x0000000712127c10 */ /* 0x000fe400087fe4ff */
[----:B------:R-:W-:Y:S01]  /*0df0*/  CS2R R16, SRZ ;  /* 0x0000000000107805 */ /* 0x000fe2000001ff00 */
[----:B------:R-:W-:Y:S01]  /*0e00*/  IMAD.MOV.U32 R24, RZ, RZ, RZ ;  /* 0x000000ffff187224 */ /* 0x000fe200078e00ff */
[----:B------:R-:W-:Y:S02]  /*0e10*/  CS2R R30, SRZ ;  /* 0x00000000001e7805 */ /* 0x000fe4000001ff00 */
[----:B------:R-:W-:Y:S01]  /*0e20*/  CS2R R28, SRZ ;  /* 0x00000000001c7805 */ /* 0x000fe2000001ff00 */
[----:B------:R-:W-:Y:S01]  /*0e30*/  IMAD.MOV.U32 R33, RZ, RZ, RZ ;  /* 0x000000ffff217224 */ /* 0x000fe200078e00ff */
[----:B------:R-:W-:Y:S01]  /*0e40*/  CS2R R34, SRZ ;  /* 0x0000000000227805 */ /* 0x000fe2000001ff00 */
[----:B------:R-:W-:Y:S01]  /*0e50*/  IMAD.MOV.U32 R37, RZ, RZ, RZ ;  /* 0x000000ffff257224 */ /* 0x000fe200078e00ff */
[----:B------:R-:W-:Y:S01]  /*0e60*/  CS2R R48, SRZ ;  /* 0x0000000000307805 */ /* 0x000fe2000001ff00 */
[----:B------:R-:W-:-:S02]  /*0e70*/  IMAD.MOV.U32 R39, RZ, RZ, RZ ;  /* 0x000000ffff277224 */ /* 0x000fc400078e00ff */
[----:B------:R-:W-:Y:S02]  /*0e80*/  IMAD.MOV.U32 R41, RZ, RZ, RZ ;  /* 0x000000ffff297224 */ /* 0x000fe400078e00ff */
[----:B------:R-:W-:Y:S02]  /*0e90*/  IMAD.MOV.U32 R50, RZ, RZ, RZ ;  /* 0x000000ffff327224 */ /* 0x000fe400078e00ff */
[----:B------:R-:W-:Y:S02]  /*0ea0*/  IMAD.MOV.U32 R46, RZ, RZ, RZ ;  /* 0x000000ffff2e7224 */ /* 0x000fe400078e00ff */
[----:B------:R-:W-:-:S07]  /*0eb0*/  IMAD.MOV.U32 R43, RZ, RZ, RZ ;  /* 0x000000ffff2b7224 */ /* 0x000fce00078e00ff */
.L_x_2:
[----:B------:R-:W-:Y:S01]  /*0ec0*/  LOP3.LUT R38, R27, R25, R18, 0x96, !PT ;  /* 0x000000191b267212 */ /* 0x000fe200078e9612 */
[----:B------:R-:W0:Y:S01]  /*0ed0*/  LDCU.64 UR6, c[0x3][UR5] ;  /* 0x00c00000050677ac */ /* 0x000e220008000a00 */
[----:B------:R-:W-:Y:S02]  /*0ee0*/  LOP3.LUT R59, R20, R6, R9, 0x96, !PT ;  /* 0x00000006143b7212 */ /* 0x000fe400078e9609 */
[----:B------:R-:W-:Y:S01]  /*0ef0*/  LOP3.LUT R56, R14, R63, R4, 0x96, !PT ;  /* 0x0000003f0e387212 */ /* 0x000fe200078e9604 */
[----:B------:R-:W-:Y:S01]  /*0f00*/  UIADD3 UR4, UPT, UPT, UR4, 0x1, URZ ;  /* 0x0000000104047890 */ /* 0x000fe2000fffe0ff */
[----:B------:R-:W-:Y:S01]  /*0f10*/  LOP3.LUT R53, R15, R10, R0, 0x96, !PT ;  /* 0x0000000a0f357212 */ /* 0x000fe200078e9600 */
[----:B------:R-:W-:Y:S01]  /*0f20*/  UIADD3 UR5, UPT, UPT, UR5, 0x8, URZ ;  /* 0x0000000805057890 */ /* 0x000fe2000fffe0ff */
[----:B------:R-:W-:Y:S01]  /*0f30*/  LOP3.LUT R38, R45, R38, R28, 0x96, !PT ;  /* 0x000000262d267212 */ /* 0x000fe200078e961c */
[----:B------:R-:W-:Y:S01]  /*0f40*/  UISETP.NE.AND UP0, UPT, UR4, 0x18, UPT ;  /* 0x000000180400788c */ /* 0x000fe2000bf05270 */
[----:B------:R-:W-:-:S02]  /*0f50*/  LOP3.LUT R59, R48, R59, R29, 0x96, !PT ;  /* 0x0000003b303b7212 */ /* 0x000fc400078e961d */
[----:B------:R-:W-:Y:S02]  /*0f60*/  LOP3.LUT R54, R19, R36, R13, 0x96, !PT ;  /* 0x0000002413367212 */ /* 0x000fe400078e960d */
[----:B------:R-:W-:Y:S02]  /*0f70*/  LOP3.LUT R61, R21, R7, R8, 0x96, !PT ;  /* 0x00000007153d7212 */ /* 0x000fe400078e9608 */
[----:B------:R-:W-:Y:S02]  /*0f80*/  LOP3.LUT R56, R39, R56, R26, 0x96, !PT ;  /* 0x0000003827387212 */ /* 0x000fe400078e961a */
[----:B------:R-:W-:Y:S02]  /*0f90*/  LOP3.LUT R53, R41, R53, R24, 0x96, !PT ;  /* 0x0000003529357212 */ /* 0x000fe400078e9618 */
[----:B------:R-:W-:Y:S02]  /*0fa0*/  SHF.L.W.U32.HI R51, R59, 0x1, R38 ;  /* 0x000000013b337819 */ /* 0x000fe40000010e26 */
[----:B------:R-:W-:-:S02]  /*0fb0*/  SHF.L.W.U32.HI R52, R38, 0x1, R59 ;  /* 0x0000000126347819 */ /* 0x000fc40000010e3b */
[----:B------:R-:W-:Y:S02]  /*0fc0*/  LOP3.LUT R54, R46, R54, R33, 0x96, !PT ;  /* 0x000000362e367212 */ /* 0x000fe400078e9621 */
[----:B------:R-:W-:Y:S02]  /*0fd0*/  LOP3.LUT R61, R43, R61, R34, 0x96, !PT ;  /* 0x0000003d2b3d7212 */ /* 0x000fe400078e9622 */
[----:B------:R-:W-:Y:S02]  /*0fe0*/  SHF.L.W.U32.HI R55, R53, 0x1, R56 ;  /* 0x0000000135377819 */ /* 0x000fe40000010e38 */
[----:B------:R-:W-:Y:S02]  /*0ff0*/  LOP3.LUT R51, R51, R56, RZ, 0x3c, !PT ;  /* 0x0000003833337212 */ /* 0x000fe400078e3cff */
[----:B------:R-:W-:Y:S02]  /*1000*/  SHF.L.W.U32.HI R56, R56, 0x1, R53 ;  /* 0x0000000138387819 */ /* 0x000fe40000010e35 */
[----:B------:R-:W-:-:S02]  /*1010*/  LOP3.LUT R62, R22, R3, R12, 0x96, !PT ;  /* 0x00000003163e7212 */ /* 0x000fc400078e960c */
[----:B------:R-:W-:Y:S02]  /*1020*/  LOP3.LUT R65, R23, R2, R11, 0x96, !PT ;  /* 0x0000000217417212 */ /* 0x000fe400078e960b */
[----:B------:R-:W-:Y:S02]  /*1030*/  LOP3.LUT R52, R52, R53, RZ, 0x3c, !PT ;  /* 0x0000003534347212 */ /* 0x000fe400078e3cff */
[----:B------:R-:W-:Y:S02]  /*1040*/  SHF.L.W.U32.HI R53, R54, 0x1, R61 ;  /* 0x0000000136357819 */ /* 0x000fe40000010e3d */
[----:B------:R-:W-:Y:S02]  /*1050*/  LOP3.LUT R55, R55, R54, RZ, 0x3c, !PT ;  /* 0x0000003637377212 */ /* 0x000fe400078e3cff */
[----:B------:R-:W-:Y:S02]  /*1060*/  SHF.L.W.U32.HI R54, R61, 0x1, R54 ;  /* 0x000000013d367819 */ /* 0x000fe40000010e36 */
[----:B------:R-:W-:-:S02]  /*1070*/  LOP3.LUT R56, R56, R61, RZ, 0x3c, !PT ;  /* 0x0000003d38387212 */ /* 0x000fc400078e3cff */
[----:B------:R-:W-:Y:S02]  /*1080*/  LOP3.LUT R62, R44, R62, R35, 0x96, !PT ;  /* 0x0000003e2c3e7212 */ /* 0x000fe400078e9623 */
[----:B------:R-:W-:Y:S02]  /*1090*/  LOP3.LUT R65, R42, R65, R37, 0x96, !PT ;  /* 0x000000412a417212 */ /* 0x000fe400078e9625 */
[----:B------:R-:W-:Y:S02]  /*10a0*/  LOP3.LUT R61, R16, R40, R47, 0x96, !PT ;  /* 0x00000028103d7212 */ /* 0x000fe400078e962f */
[----:B------:R-:W-:Y:S02]  /*10b0*/  LOP3.LUT R58, R17, R5, R32, 0x96, !PT ;  /* 0x00000005113a7212 */ /* 0x000fe400078e9620 */
[----:B------:R-:W-:Y:S02]  /*10c0*/  SHF.L.W.U32.HI R60, R62, 0x1, R65 ;  /* 0x000000013e3c7819 */ /* 0x000fe40000010e41 */
[----:B------:R-:W-:-:S02]  /*10d0*/  LOP3.LUT R61, R49, R61, R30, 0x96, !PT ;  /* 0x0000003d313d7212 */ /* 0x000fc400078e961e */
[----:B------:R-:W-:Y:S02]  /*10e0*/  LOP3.LUT R58, R50, R58, R31, 0x96, !PT ;  /* 0x0000003a323a7212 */ /* 0x000fe400078e961f */
[----:B------:R-:W-:Y:S02]  /*10f0*/  LOP3.LUT R60, R60, R59, RZ, 0x3c, !PT ;  /* 0x0000003b3c3c7212 */ /* 0x000fe400078e3cff */
[----:B------:R-:W-:Y:S02]  /*1100*/  SHF.L.W.U32.HI R59, R58, 0x1, R61 ;  /* 0x000000013a3b7819 */ /* 0x000fe40000010e3d */
[----:B------:R-:W-:Y:S02]  /*1110*/  SHF.L.W.U32.HI R64, R61, 0x1, R58 ;  /* 0x000000013d407819 */ /* 0x000fe40000010e3a */
[----:B------:R-:W-:Y:S02]  /*1120*/  SHF.L.W.U32.HI R67, R65, 0x1, R62 ;  /* 0x0000000141437819 */ /* 0x000fe40000010e3e */
[----:B------:R-:W-:-:S02]  /*1130*/  LOP3.LUT R59, R59, R62, RZ, 0x3c, !PT ;  /* 0x0000003e3b3b7212 */ /* 0x000fc400078e3cff */
[----:B------:R-:W-:Y:S02]  /*1140*/  LOP3.LUT R65, R64, R65, RZ, 0x3c, !PT ;  /* 0x0000004140417212 */ /* 0x000fe400078e3cff */
[----:B------:R-:W-:Y:S02]  /*1150*/  LOP3.LUT R54, R54, R61, RZ, 0x3c, !PT ;  /* 0x0000003d36367212 */ /* 0x000fe400078e3cff */
[----:B------:R-:W-:Y:S02]  /*1160*/  LOP3.LUT R53, R53, R58, RZ, 0x3c, !PT ;  /* 0x0000003a35357212 */ /* 0x000fe400078e3cff */
[----:B------:R-:W-:Y:S02]  /*1170*/  LOP3.LUT R38, R67, R38, RZ, 0x3c, !PT ;  /* 0x0000002643267212 */ /* 0x000fe400078e3cff */
[-C--:B------:R-:W-:Y:S02]  /*1180*/  LOP3.LUT R40, R40, R51.reuse, RZ, 0x3c, !PT ;  /* 0x0000003328287212 */ /* 0x080fe400078e3cff */
[----:B------:R-:W-:-:S02]  /*1190*/  LOP3.LUT R47, R47, R51, RZ, 0x3c, !PT ;  /* 0x000000332f2f7212 */ /* 0x000fc400078e3cff */
[-C--:B------:R-:W-:Y:S02]  /*11a0*/  LOP3.LUT R16, R16, R51.reuse, RZ, 0x3c, !PT ;  /* 0x0000003310107212 */ /* 0x080fe400078e3cff */
[-C--:B------:R-:W-:Y:S02]  /*11b0*/  LOP3.LUT R30, R30, R51.reuse, RZ, 0x3c, !PT ;  /* 0x000000331e1e7212 */ /* 0x080fe400078e3cff */
[----:B------:R-:W-:Y:S02]  /*11c0*/  LOP3.LUT R49, R49, R51, RZ, 0x3c, !PT ;  /* 0x0000003331317212 */ /* 0x000fe400078e3cff */
[-C--:B------:R-:W-:Y:S02]  /*11d0*/  LOP3.LUT R5, R5, R52.reuse, RZ, 0x3c, !PT ;  /* 0x0000003405057212 */ /* 0x080fe400078e3cff */
[-C--:B------:R-:W-:Y:S02]  /*11e0*/  LOP3.LUT R32, R32, R52.reuse, RZ, 0x3c, !PT ;  /* 0x0000003420207212 */ /* 0x080fe400078e3cff */
[----:B------:R-:W-:-:S02]  /*11f0*/  LOP3.LUT R17, R17, R52, RZ, 0x3c, !PT ;  /* 0x0000003411117212 */ /* 0x000fc400078e3cff */
[-C--:B------:R-:W-:Y:S02]  /*1200*/  LOP3.LUT R31, R31, R52.reuse, RZ, 0x3c, !PT ;  /* 0x000000341f1f7212 */ /* 0x080fe400078e3cff */
[----:B------:R-:W-:Y:S02]  /*1210*/  LOP3.LUT R50, R50, R52, RZ, 0x3c, !PT ;  /* 0x0000003432327212 */ /* 0x000fe400078e3cff */
[-C--:B------:R-:W-:Y:S02]  /*1220*/  LOP3.LUT R25, R25, R54.reuse, RZ, 0x3c, !PT ;  /* 0x0000003619197212 */ /* 0x080fe400078e3cff */
[-C--:B------:R-:W-:Y:S02]  /*1230*/  LOP3.LUT R18, R18, R54.reuse, RZ, 0x3c, !PT ;  /* 0x0000003612127212 */ /* 0x080fe400078e3cff */
[-C--:B------:R-:W-:Y:S02]  /*1240*/  LOP3.LUT R27, R27, R54.reuse, RZ, 0x3c, !PT ;  /* 0x000000361b1b7212 */ /* 0x080fe400078e3cff */
[----:B------:R-:W-:-:S02]  /*1250*/  LOP3.LUT R28, R28, R54, RZ, 0x3c, !PT ;  /* 0x000000361c1c7212 */ /* 0x000fc400078e3cff */
[----:B------:R-:W-:Y:S02]  /*1260*/  LOP3.LUT R45, R45, R54, RZ, 0x3c, !PT ;  /* 0x000000362d2d7212 */ /* 0x000fe400078e3cff */
[-C--:B------:R-:W-:Y:S02]  /*1270*/  LOP3.LUT R6, R6, R53.reuse, RZ, 0x3c, !PT ;  /* 0x0000003506067212 */ /* 0x080fe400078e3cff */
[-C--:B------:R-:W-:Y:S02]  /*1280*/  LOP3.LUT R9, R9, R53.reuse, RZ, 0x3c, !PT ;  /* 0x0000003509097212 */ /* 0x080fe400078e3cff */
[-C--:B------:R-:W-:Y:S02]  /*1290*/  LOP3.LUT R20, R20, R53.reuse, RZ, 0x3c, !PT ;  /* 0x0000003514147212 */ /* 0x080fe400078e3cff */
[-C--:B------:R-:W-:Y:S02]  /*12a0*/  LOP3.LUT R29, R29, R53.reuse, RZ, 0x3c, !PT ;  /* 0x000000351d1d7212 */ /* 0x080fe400078e3cff */
[----:B------:R-:W-:-:S02]  /*12b0*/  LOP3.LUT R48, R48, R53, RZ, 0x3c, !PT ;  /* 0x0000003530307212 */ /* 0x000fc400078e3cff */
[-C--:B------:R-:W-:Y:S02]  /*12c0*/  LOP3.LUT R36, R36, R38.reuse, RZ, 0x3c, !PT ;  /* 0x0000002624247212 */ /* 0x080fe400078e3cff */
[-C--:B------:R-:W-:Y:S02]  /*12d0*/  LOP3.LUT R13, R13, R38.reuse, RZ, 0x3c, !PT ;  /* 0x000000260d0d7212 */ /* 0x080fe400078e3cff */
[-C--:B------:R-:W-:Y:S02]  /*12e0*/  LOP3.LUT R19, R19, R38.reuse, RZ, 0x3c, !PT ;  /* 0x0000002613137212 */ /* 0x080fe400078e3cff */
[-C--:B------:R-:W-:Y:S02]  /*12f0*/  LOP3.LUT R33, R33, R38.reuse, RZ, 0x3c, !PT ;  /* 0x0000002621217212 */ /* 0x080fe400078e3cff */
[----:B------:R-:W-:Y:S02]  /*1300*/  LOP3.LUT R46, R46, R38, RZ, 0x3c, !PT ;  /* 0x000000262e2e7212 */ /* 0x000fe400078e3cff */
[----:B------:R-:W-:-:S02]  /*1310*/  LOP3.LUT R7, R7, R60, RZ, 0x3c, !PT ;  /* 0x0000003c07077212 */ /* 0x000fc400078e3cff */
[-C--:B------:R-:W-:Y:S02]  /*1320*/  LOP3.LUT R8, R8, R60.reuse, RZ, 0x3c, !PT ;  /* 0x0000003c08087212 */ /* 0x080fe400078e3cff */
[-C--:B------:R-:W-:Y:S02]  /*1330*/  LOP3.LUT R21, R21, R60.reuse, RZ, 0x3c, !PT ;  /* 0x0000003c15157212 */ /* 0x080fe400078e3cff */
[-C--:B------:R-:W-:Y:S02]  /*1340*/  LOP3.LUT R34, R34, R60.reuse, RZ, 0x3c, !PT ;  /* 0x0000003c22227212 */ /* 0x080fe400078e3cff */
        /* <DEDUP_REMOVED lines=15> */
[----:B0-----:R-:W-:Y:S02]  /*1440*/  LOP3.LUT R63, R63, UR6, R59, 0x96, !PT ;  /* 0x000000063f3f7c12 */ /* 0x001fe4000f8e963b */
[-C--:B------:R-:W-:Y:S02]  /*1450*/  LOP3.LUT R0, R0, R65.reuse, RZ, 0x3c, !PT ;  /* 0x0000004100007212 */ /* 0x080fe400078e3cff */
[-C--:B------:R-:W-:Y:S02]  /*1460*/  LOP3.LUT R15, R15, R65.reuse, RZ, 0x3c, !PT ;  /* 0x000000410f0f7212 */ /* 0x080fe400078e3cff */
[-C--:B------:R-:W-:Y:S02]  /*1470*/  LOP3.LUT R24, R24, R65.reuse, RZ, 0x3c, !PT ;  /* 0x0000004118187212 */ /* 0x080fe400078e3cff */
[----:B------:R-:W-:Y:S02]  /*1480*/  LOP3.LUT R41, R41, R65, RZ, 0x3c, !PT ;  /* 0x0000004129297212 */ /* 0x000fe400078e3cff */
[----:B------:R-:W-:Y:S01]  /*1490*/  LOP3.LUT R10, R10, UR7, R65, 0x96, !PT ;  /* 0x000000070a0a7c12 */ /* 0x000fe2000f8e9641 */
[----:B------:R-:W-:Y:S06]  /*14a0*/  BRA.U UP0, `(.L_x_2) ;  /* 0xfffffff900847547 */ /* 0x000fec000b83ffff */
[----:B------:R-:W-:Y:S01]  /*14b0*/  LOP3.LUT P0, R20, R5, 0xff, RZ, 0xc0, !PT ;  /* 0x000000ff05147812 */ /* 0x000fe2000780c0ff */
[----:B------:R-:W-:Y:S01]  /*14c0*/  BSSY.RECONVERGENT B0, `(.L_x_3) ;  /* 0x000003c000007945 */ /* 0x000fe20003800200 */
[C-C-:B------:R-:W-:Y:S01]  /*14d0*/  SHF.R.U64 R4, R63.reuse, 0x8, R10.reuse ;  /* 0x000000083f047819 */ /* 0x140fe2000000120a */
[----:B------:R-:W-:Y:S01]  /*14e0*/  IMAD.MOV.U32 R3, RZ, RZ, RZ ;  /* 0x000000ffff037224 */ /* 0x000fe200078e00ff */
[C-C-:B------:R-:W-:Y:S02]  /*14f0*/  SHF.R.U64 R0, R63.reuse, 0x10, R10.reuse ;  /* 0x000000103f007819 */ /* 0x140fe4000000120a */
[--C-:B------:R-:W-:Y:S02]  /*1500*/  SHF.R.U64 R11, R63, 0x18, R10.reuse ;  /* 0x000000183f0b7819 */ /* 0x100fe4000000120a */
[--C-:B------:R-:W-:Y:S02]  /*1510*/  SHF.R.U32.HI R12, RZ, 0x8, R10.reuse ;  /* 0x00000008ff0c7819 */ /* 0x100fe4000001160a */
[----:B------:R-:W-:-:S02]  /*1520*/  SHF.R.U32.HI R13, RZ, 0x10, R10 ;  /* 0x00000010ff0d7819 */ /* 0x000fc4000001160a */
[----:B------:R-:W-:Y:S02]  /*1530*/  SHF.R.U32.HI R14, RZ, 0x18, R10 ;  /* 0x00000018ff0e7819 */ /* 0x000fe4000001160a */
[--C-:B------:R-:W-:Y:S02]  /*1540*/  SHF.R.U32.HI R19, RZ, 0x8, R5.reuse ;  /* 0x00000008ff137819 */ /* 0x100fe40000011605 */
[----:B------:R-:W-:Y:S02]  /*1550*/  SHF.R.U32.HI R17, RZ, 0x10, R5 ;  /* 0x00000010ff117819 */ /* 0x000fe40000011605 */
[C-C-:B------:R-:W-:Y:S02]  /*1560*/  SHF.R.U64 R21, R25.reuse, 0x8, R6.reuse ;  /* 0x0000000819157819 */ /* 0x140fe40000001206 */
[C-C-:B------:R-:W-:Y:S02]  /*1570*/  SHF.R.U64 R23, R25.reuse, 0x10, R6.reuse ;  /* 0x0000001019177819 */ /* 0x140fe40000001206 */
[----:B------:R-:W-:-:S02]  /*1580*/  SHF.R.U64 R29, R25, 0x18, R6 ;  /* 0x00000018191d7819 */ /* 0x000fc40000001206 */
[--C-:B------:R-:W-:Y:S02]  /*1590*/  SHF.R.U32.HI R27, RZ, 0x8, R6.reuse ;  /* 0x00000008ff1b7819 */ /* 0x100fe40000011606 */
        /* <DEDUP_REMOVED lines=8> */
[----:B------:R-:W-:Y:S02]  /*1620*/  SHF.R.U32.HI R15, RZ, 0x18, R5 ;  /* 0x00000018ff0f7819 */ /* 0x000fe40000011605 */
[----:B------:R-:W-:Y:S01]  /*1630*/  PRMT R2, R5, 0x7610, R2 ;  /* 0x0000761005027816 */ /* 0x000fe20000000002 */
[----:B------:R-:W-:Y:S06]  /*1640*/  @P0 BRA `(.L_x_4) ;  /* 0x0000000000780947 */ /* 0x000fec0003800000 */
[C---:B------:R-:W-:Y:S01]  /*1650*/  LOP3.LUT P0, RZ, R19.reuse, 0xff, RZ, 0xc0, !PT ;  /* 0x000000ff13ff7812 */ /* 0x040fe2000780c0ff */
[----:B------:R-:W-:Y:S01]  /*1660*/  IMAD.MOV.U32 R3, RZ, RZ, 0x2 ;  /* 0x00000002ff037424 */ /* 0x000fe200078e00ff */
[----:B------:R-:W-:-:S11]  /*1670*/  PRMT R2, R19, 0x7610, R2 ;  /* 0x0000761013027816 */ /* 0x000fd60000000002 */
[----:B------:R-:W-:Y:S05]  /*1680*/  @P0 BRA `(.L_x_4) ;  /* 0x0000000000680947 */ /* 0x000fea0003800000 */
[C---:B------:R-:W-:Y:S01]  /*1690*/  LOP3.LUT P0, RZ, R17.reuse, 0xff, RZ, 0xc0, !PT ;  /* 0x000000ff11ff7812 */ /* 0x040fe2000780c0ff */
[----:B------:R-:W-:Y:S01]  /*16a0*/  IMAD.MOV.U32 R3, RZ, RZ, 0x4 ;  /* 0x00000004ff037424 */ /* 0x000fe200078e00ff */
[----:B------:R-:W-:-:S11]  /*16b0*/  PRMT R2, R17, 0x7610, R2 ;  /* 0x0000761011027816 */ /* 0x000fd60000000002 */
[----:B------:R-:W-:Y:S05]  /*16c0*/  @P0 BRA `(.L_x_4) ;  /* 0x0000000000580947 */ /* 0x000fea0003800000 */
[----:B------:R-:W-:Y:S01]  /*16d0*/  ISETP.GT.U32.AND P0, PT, R40, -0x1, PT ;  /* 0xffffffff2800780c */ /* 0x000fe20003f04070 */
[----:B------:R-:W-:Y:S01]  /*16e0*/  IMAD.MOV.U32 R3, RZ, RZ, 0x6 ;  /* 0x00000006ff037424 */ /* 0x000fe200078e00ff */
[----:B------:R-:W-:Y:S02]  /*16f0*/  PRMT R2, R15, 0x7610, R2 ;  /* 0x000076100f027816 */ /* 0x000fe40000000002 */
[----:B------:R-:W-:-:S13]  /*1700*/  ISETP.GT.U32.AND.EX P0, PT, R5, 0xffffff, PT, P0 ;  /* 0x00ffffff0500780c */ /* 0x000fda0003f04100 */
[----:B------:R-:W-:Y:S05]  /*1710*/  @P0 BRA `(.L_x_4) ;  /* 0x0000000000440947 */ /* 0x000fea0003800000 */
        /* <DEDUP_REMOVED lines=12> */
[----:B------:R-:W-:Y:S01]  /*17e0*/  LOP3.LUT P0, RZ, R29, 0xff, RZ, 0xc0, !PT ;  /* 0x000000ff1dff7812 */ /* 0x000fe2000780c0ff */
[----:B------:R-:W-:-:S12]  /*17f0*/  IMAD.MOV.U32 R2, RZ, RZ, 0xa0 ;  /* 0x000000a0ff027424 */ /* 0x000fd800078e00ff */
[----:B------:R-:W-:Y:S05]  /*1800*/  @!P0 BRA `(.L_x_5) ;  /* 0x00000000001c8947 */ /* 0x000fea0003800000 */
[----:B------:R-:W-:Y:S01]  /*1810*/  IMAD.MOV.U32 R3, RZ, RZ, 0xe ;  /* 0x0000000eff037424 */ /* 0x000fe200078e00ff */
[----:B------:R-:W-:-:S07]  /*1820*/  PRMT R2, R29, 0x7610, R2 ;  /* 0x000076101d027816 */ /* 0x000fce0000000002 */
.L_x_4:
[----:B------:R-:W-:-:S04]  /*1830*/  LOP3.LUT R2, R2, 0xff, RZ, 0xc0, !PT ;  /* 0x000000ff02027812 */ /* 0x000fc800078ec0ff */
[----:B------:R-:W-:Y:S01]  /*1840*/  ISETP.GE.U32.AND P0, PT, R2, 0x10, PT ;  /* 0x000000100200780c */ /* 0x000fe20003f06070 */
[----:B------:R-:W-:-:S12]  /*1850*/  VIADD R2, R3, 0x1 ;  /* 0x0000000103027836 */ /* 0x000fd80000000000 */
[----:B------:R-:W-:-:S04]  /*1860*/  @P0 IMAD.MOV R2, RZ, RZ, R3 ;  /* 0x000000ffff020224 */ /* 0x000fc800078e0203 */
[----:B------:R-:W-:-:S07]  /*1870*/  IMAD R2, R2, 0xa, RZ ;  /* 0x0000000a02027824 */ /* 0x000fce00078e02ff */
.L_x_5:
[----:B------:R-:W-:Y:S05]  /*1880*/  BSYNC.RECONVERGENT B0 ;  /* 0x0000000000007941 */ /* 0x000fea0003800200 */
.L_x_3:
[----:B------:R-:W-:Y:S01]  /*1890*/  LOP3.LUT R3, R17, 0xff, RZ, 0xc0, !PT ;  /* 0x000000ff11037812 */ /* 0x000fe200078ec0ff */
[----:B------:R-:W0:Y:S01]  /*18a0*/  LDCU.64 UR4, c[0x0][0x398] ;  /* 0x00007300ff0477ac */ /* 0x000e220008000a00 */
[----:B------:R-:W-:Y:S02]  /*18b0*/  LOP3.LUT R8, R25, 0xf0, RZ, 0xc0, !PT ;  /* 0x000000f019087812 */ /* 0x000fe400078ec0ff */
[----:B------:R-:W-:Y:S01]  /*18c0*/  ISETP.NE.AND P3, PT, R3, 0x40, PT ;  /* 0x000000400300780c */ /* 0x000fe20003f65270 */
[----:B------:R-:W-:Y:S01]  /*18d0*/  IMAD.MOV.U32 R3, RZ, RZ, 0x28 ;  /* 0x00000028ff037424 */ /* 0x000fe200078e00ff */
[----:B------:R-:W-:Y:S01]  /*18e0*/  ISETP.NE.AND P2, PT, R8, 0x40, PT ;  /* 0x000000400800780c */ /* 0x000fe20003f45270 */
[----:B------:R-:W1:Y:S01]  /*18f0*/  LDCU.64 UR6, c[0x0][0x3a0] ;  /* 0x00007400ff0677ac */ /* 0x000e620008000a00 */
[----:B------:R-:W-:Y:S02]  /*1900*/  ISETP.NE.U32.AND P1, PT, R15, 0x40, PT ;  /* 0x000000400f00780c */ /* 0x000fe40003f25070 */
[----:B------:R-:W-:-:S02]  /*1910*/  LOP3.LUT R8, R41, 0xf0, RZ, 0xc0, !PT ;  /* 0x000000f029087812 */ /* 0x000fc400078ec0ff */
[----:B------:R-:W-:Y:S02]  /*1920*/  LOP3.LUT R9, R7, 0xf0, RZ, 0xc0, !PT ;  /* 0x000000f007097812 */ /* 0x000fe400078ec0ff */
[----:B------:R-:W-:Y:S02]  /*1930*/  ISETP.NE.AND.EX P1, PT, RZ, RZ, PT, P1 ;  /* 0x000000ffff00720c */ /* 0x000fe40003f25310 */
[----:B------:R-:W-:Y:S02]  /*1940*/  ISETP.NE.AND P0, PT, R8, 0x40, PT ;  /* 0x000000400800780c */ /* 0x000fe40003f05270 */
[----:B------:R-:W-:Y:S02]  /*1950*/  SEL R3, R3, 0x3c, !P2 ;  /* 0x0000003c03037807 */ /* 0x000fe40005000000 */
[----:B------:R-:W-:Y:S02]  /*1960*/  LOP3.LUT R18, R19, 0xff, RZ, 0xc0, !PT ;  /* 0x000000ff13127812 */ /* 0x000fe400078ec0ff */
[----:B------:R-:W-:-:S02]  /*1970*/  LOP3.LUT R16, R43, 0xf0, RZ, 0xc0, !PT ;  /* 0x000000f02b107812 */ /* 0x000fc400078ec0ff */
[----:B------:R-:W-:Y:S02]  /*1980*/  ISETP.NE.OR P0, PT, R9, 0x40, P0 ;  /* 0x000000400900780c */ /* 0x000fe40000705670 */
[----:B------:R-:W-:Y:S02]  /*1990*/  SEL R3, R3, RZ, !P1 ;  /* 0x000000ff03037207 */ /* 0x000fe40004800000 */
[----:B------:R-:W-:Y:S02]  /*19a0*/  ISETP.NE.AND P4, PT, R18, 0x40, PT ;  /* 0x000000401200780c */ /* 0x000fe40003f85270 */
[----:B------:R-:W-:Y:S02]  /*19b0*/  LOP3.LUT R18, R45, 0xf0, RZ, 0xc0, !PT ;  /* 0x000000f02d127812 */ /* 0x000fe400078ec0ff */
[----:B------:R-:W-:Y:S02]  /*19c0*/  ISETP.NE.OR P0, PT, R16, 0x40, P0 ;  /* 0x000000401000780c */ /* 0x000fe40000705670 */
[----:B------:R-:W-:-:S02]  /*19d0*/  SEL R3, R3, RZ, !P3 ;  /* 0x000000ff03037207 */ /* 0x000fc40005800000 */
[----:B------:R-:W-:Y:S02]  /*19e0*/  ISETP.NE.AND P1, PT, R20, 0x40, PT ;  /* 0x000000401400780c */ /* 0x000fe40003f25270 */
[----:B------:R-:W-:Y:S02]  /*19f0*/  ISETP.EQ.AND P0, PT, R18, 0x40, !P0 ;  /* 0x000000401200780c */ /* 0x000fe40004702270 */
[----:B------:R-:W-:Y:S02]  /*1a00*/  SEL R3, R3, RZ, !P4 ;  /* 0x000000ff03037207 */ /* 0x000fe40006000000 */
[----:B------:R-:W-:Y:S02]  /*1a10*/  LOP3.LUT R22, R5, 0xf, RZ, 0xc0, !PT ;  /* 0x0000000f05167812 */ /* 0x000fe400078ec0ff */
[----:B------:R-:W-:Y:S02]  /*1a20*/  SEL R3, R3, RZ, !P1 ;  /* 0x000000ff03037207 */ /* 0x000fe40004800000 */
[----:B------:R-:W-:-:S02]  /*1a30*/  LOP3.LUT R20, R5, 0xf0, RZ, 0xc0, !PT ;  /* 0x000000f005147812 */ /* 0x000fc400078ec0ff */
[----:B------:R-:W-:Y:S01]  /*1a40*/  ISETP.NE.AND P3, PT, R22, 0x4, PT ;  /* 0x000000041600780c */ /* 0x000fe20003f65270 */
[----:B------:R-:W-:Y:S01]  /*1a50*/  IMAD.IADD R2, R3, 0x1, R2 ;  /* 0x0000000103027824 */ /* 0x000fe200078e0202 */
[----:B------:R-:W-:Y:S02]  /*1a60*/  ISETP.NE.AND P1, PT, R20, 0x40, PT ;  /* 0x000000401400780c */ /* 0x000fe40003f25270 */
[C---:B------:R-:W-:Y:S01]  /*1a70*/  LOP3.LUT R20, R19.reuse, 0xf, RZ, 0xc0, !PT ;  /* 0x0000000f13147812 */ /* 0x040fe200078ec0ff */
[----:B------:R-:W-:Y:S01]  /*1a80*/  @P0 VIADD R2, R2, 0x14 ;  /* 0x0000001402020836 */ /* 0x000fe20000000000 */
[----:B------:R-:W-:Y:S02]  /*1a90*/  SEL R3, RZ, 0x1, P3 ;  /* 0x00000001ff037807 */ /* 0x000fe40001800000 */
[----:B------:R-:W-:Y:S02]  /*1aa0*/  ISETP.NE.AND P3, PT, R20, 0x4, PT ;  /* 0x000000041400780c */ /* 0x000fe40003f65270 */
[----:B------:R-:W-:Y:S01]  /*1ab0*/  LOP3.LUT R20, R19, 0xf0, RZ, 0xc0, !PT ;  /* 0x000000f013147812 */ /* 0x000fe200078ec0ff */
[----:B------:R-:W-:Y:S01]  /*1ac0*/  IMAD.IADD R3, R2, 0x1, R3 ;  /* 0x0000000102037824 */ /* 0x000fe200078e0203 */
[----:B------:R-:W-:Y:S01]  /*1ad0*/  ISETP.NE.AND P4, PT, R9, 0x40, PT ;  /* 0x000000400900780c */ /* 0x000fe20003f85270 */
[----:B------:R-:W-:Y:S01]  /*1ae0*/  IMAD.SHL.U32 R9, R57, 0x20, RZ ;  /* 0x0000002039097824 */ /* 0x000fe200078e00ff */
[----:B------:R-:W-:Y:S01]  /*1af0*/  ISETP.NE.AND P0, PT, R20, 0x40, PT ;  /* 0x000000401400780c */ /* 0x000fe20003f05270 */
[----:B------:R-:W-:Y:S01]  /*1b00*/  VIADD R2, R3, 0x1 ;  /* 0x0000000103027836 */ /* 0x000fe20000000000 */
[----:B------:R-:W-:Y:S01]  /*1b10*/  LOP3.LUT R20, R17, 0xf, RZ, 0xc0, !PT ;  /* 0x0000000f11147812 */ /* 0x000fe200078ec0ff */
[----:B------:R-:W-:Y:S01]  /*1b20*/  @P1 IMAD.MOV R2, RZ, RZ, R3 ;  /* 0x000000ffff021224 */ /* 0x000fe200078e0203 */
[----:B------:R-:W-:-:S02]  /*1b30*/  ISETP.NE.AND P6, PT, R18, 0x40, PT ;  /* 0x000000401200780c */ /* 0x000fc40003fc5270 */
[----:B------:R-:W-:Y:S01]  /*1b40*/  ISETP.NE.AND P1, PT, R20, 0x4, PT ;  /* 0x000000041400780c */ /* 0x000fe20003f25270 */
[----:B------:R-:W-:Y:S01]  /*1b50*/  VIADD R3, R2, 0x1 ;  /* 0x0000000102037836 */ /* 0x000fe20000000000 */
[----:B------:R-:W-:Y:S01]  /*1b60*/  LOP3.LUT R20, R17, 0xf0, RZ, 0xc0, !PT ;  /* 0x000000f011147812 */ /* 0x000fe200078ec0ff */
[----:B------:R-:W-:Y:S01]  /*1b70*/  @P3 IMAD.MOV R3, RZ, RZ, R2 ;  /* 0x000000ffff033224 */ /* 0x000fe200078e0202 */
[C-C-:B------:R-:W-:Y:S02]  /*1b80*/  SHF.R.U64 R51, R40.reuse, 0x8, R5.reuse ;  /* 0x0000000828337819 */ /* 0x140fe40000001205 */
[C-C-:B------:R-:W-:Y:S01]  /*1b90*/  SHF.R.U64 R49, R40.reuse, 0x10, R5.reuse ;  /* 0x0000001028317819 */ /* 0x140fe20000001205 */
[----:B------:R-:W-:Y:S01]  /*1ba0*/  VIADD R2, R3, 0x1 ;  /* 0x0000000103027836 */ /* 0x000fe20000000000 */
[----:B------:R-:W-:Y:S01]  /*1bb0*/  SHF.R.U64 R47, R40, 0x18, R5 ;  /* 0x00000018282f7819 */ /* 0x000fe20000001205 */
[----:B------:R-:W-:Y:S01]  /*1bc0*/  @P0 IMAD.MOV R2, RZ, RZ, R3 ;  /* 0x000000ffff020224 */ /* 0x000fe200078e0203 */
[----:B------:R-:W-:-:S02]  /*1bd0*/  ISETP.NE.AND P0, PT, R20, 0x40, PT ;  /* 0x000000401400780c */ /* 0x000fc40003f05270 */
[C---:B------:R-:W-:Y:S01]  /*1be0*/  LOP3.LUT R20, R15.reuse, 0xf, RZ, 0xc0, !PT ;  /* 0x0000000f0f147812 */ /* 0x040fe200078ec0ff */
[----:B------:R-:W-:Y:S02]  /*1bf0*/  VIADD R3, R2, 0x1 ;  /* 0x0000000102037836 */ /* 0x000fe40000000000 */
[----:B------:R-:W-:Y:S01]  /*1c00*/  @P1 IMAD.MOV R3, RZ, RZ, R2 ;  /* 0x000000ffff031224 */ /* 0x000fe200078e0202 */
[----:B------:R-:W-:Y:S02]  /*1c10*/  ISETP.NE.AND P1, PT, R20, 0x4, PT ;  /* 0x000000041400780c */ /* 0x000fe40003f25270 */
[----:B------:R-:W-:Y:S01]  /*1c20*/  LOP3.LUT R20, R15, 0xf0, RZ, 0xc0, !PT ;  /* 0x000000f00f147812 */ /* 0x000fe200078ec0ff */
[----:B------:R-:W-:-:S04]  /*1c30*/  VIADD R2, R3, 0x1 ;  /* 0x0000000103027836 */ /* 0x000fc80000000000 */
[----:B------:R-:W-:Y:S01]  /*1c40*/  @P0 IMAD.MOV R2, RZ, RZ, R3 ;  /* 0x000000ffff020224 */ /* 0x000fe200078e0203 */
[----:B------:R-:W-:Y:S02]  /*1c50*/  ISETP.NE.AND P0, PT, R20, 0x40, PT ;  /* 0x000000401400780c */ /* 0x000fe40003f05270 */
[----:B------:R-:W-:Y:S01]  /*1c60*/  LOP3.LUT R20, R25, 0xf, RZ, 0xc0, !PT ;  /* 0x0000000f19147812 */ /* 0x000fe200078ec0ff */
[----:B------:R-:W-:Y:S02]  /*1c70*/  VIADD R3, R2, 0x1 ;  /* 0x0000000102037836 */ /* 0x000fe40000000000 */
[----:B------:R-:W-:Y:S01]  /*1c80*/  @P1 IMAD.MOV R3, RZ, RZ, R2 ;  /* 0x000000ffff031224 */ /* 0x000fe200078e0202 */
[----:B------:R-:W-:Y:S02]  /*1c90*/  ISETP.NE.AND P1, PT, R20, 0x4, PT ;  /* 0x000000041400780c */ /* 0x000fe40003f25270 */
[----:B------:R-:W-:Y:S01]  /*1ca0*/  LOP3.LUT R20, R21, 0xf, RZ, 0xc0, !PT ;  /* 0x0000000f15147812 */ /* 0x000fe200078ec0ff */
[----:B------:R-:W-:-:S04]  /*1cb0*/  VIADD R2, R3, 0x1 ;  /* 0x0000000103027836 */ /* 0x000fc80000000000 */
[----:B------:R-:W-:-:S04]  /*1cc0*/  @P0 IMAD.MOV R2, RZ, RZ, R3 ;  /* 0x000000ffff020224 */ /* 0x000fc800078e0203 */
[----:B------:R-:W-:Y:S02]  /*1cd0*/  VIADD R3, R2, 0x1 ;  /* 0x0000000102037836 */ /* 0x000fe40000000000 */
[----:B------:R-:W-:Y:S01]  /*1ce0*/  @P1 IMAD.MOV R3, RZ, RZ, R2 ;  /* 0x000000ffff031224 */ /* 0x000fe200078e0202 */
[----:B------:R-:W-:Y:S02]  /*1cf0*/  ISETP.NE.AND P1, PT, R20, 0x4, PT ;  /* 0x000000041400780c */ /* 0x000fe40003f25270 */
[----:B------:R-:W-:Y:S01]  /*1d00*/  LOP3.LUT R20, R21, 0xf0, RZ, 0xc0, !PT ;  /* 0x000000f015147812 */ /* 0x000fe200078ec0ff */
[----:B------:R-:W-:Y:S02]  /*1d10*/  VIADD R2, R3, 0x1 ;  /* 0x0000000103027836 */ /* 0x000fe40000000000 */
[----:B------:R-:W-:Y:S01]  /*1d20*/  @P2 IMAD.MOV R2, RZ, RZ, R3 ;  /* 0x000000ffff022224 */ /* 0x000fe200078e0203 */
[----:B------:R-:W-:Y:S02]  /*1d30*/  ISETP.NE.AND P0, PT, R20, 0x40, PT ;  /* 0x000000401400780c */ /* 0x000fe40003f05270 */
[----:B------:R-:W-:Y:S01]  /*1d40*/  LOP3.LUT R20, R23, 0xf, RZ, 0xc0, !PT ;  /* 0x0000000f17147812 */ /* 0x000fe200078ec0ff */
[----:B------:R-:W-:Y:S01]  /*1d50*/  VIADD R3, R2, 0x1 ;  /* 0x0000000102037836 */ /* 0x000fe20000000000 */
[----:B------:R-:W-:-:S02]  /*1d60*/  ISETP.NE.AND P2, PT, R16, 0x40, PT ;  /* 0x000000401000780c */ /* 0x000fc40003f45270 */
[----:B------:R-:W-:Y:S01]  /*1d70*/  SHF.R.S32.HI R16, RZ, 0x1f, R57 ;  /* 0x0000001fff107819 */ /* 0x000fe20000011439 */
        /* <DEDUP_REMOVED lines=81> */
[----:B------:R-:W-:-:S03]  /*2290*/  ISETP.NE.AND P1, PT, R20, 0x4, PT ;  /* 0x000000041400780c */ /* 0x000fc60003f25270 */
[----:B------:R-:W-:Y:S02]  /*22a0*/  VIADD R2, R3, 0x1 ;  /* 0x0000000103027836 */ /* 0x000fe40000000000 */
[----:B------:R-:W-:Y:S01]  /*22b0*/  @P0 IMAD.MOV R2, RZ, RZ, R3 ;  /* 0x000000ffff020224 */ /* 0x000fe200078e0203 */
[----:B------:R-:W-:Y:S02]  /*22c0*/  ISETP.NE.AND P0, PT, R8, 0x40, PT ;  /* 0x000000400800780c */ /* 0x000fe40003f05270 */
[----:B------:R-:W-:Y:S01]  /*22d0*/  LOP3.LUT R8, R43, 0xf, RZ, 0xc0, !PT ;  /* 0x0000000f2b087812 */ /* 0x000fe200078ec0ff */
[----:B------:R-:W-:-:S03]  /*22e0*/  VIADD R3, R2, 0x1 ;  /* 0x0000000102037836 */ /* 0x000fc60000000000 */
[----:B------:R-:W-:Y:S01]  /*22f0*/  ISETP.NE.AND P3, PT, R8, 0x4, PT ;  /* 0x000000040800780c */ /* 0x000fe20003f65270 */
[----:B------:R-:W-:Y:S01]  /*2300*/  @P1 IMAD.MOV R3, RZ, RZ, R2 ;  /* 0x000000ffff031224 */ /* 0x000fe200078e0202 */
[----:B------:R-:W-:Y:S02]  /*2310*/  LOP3.LUT R2, R41, 0xf, RZ, 0xc0, !PT ;  /* 0x0000000f29027812 */ /* 0x000fe400078ec0ff */
[----:B0-----:R-:W-:Y:S01]  /*2320*/  IADD3 R8, P5, PT, R9, UR4, RZ ;  /* 0x0000000409087c10 */ /* 0x001fe2000ffbe0ff */
[----:B------:R-:W-:Y:S01]  /*2330*/  VIADD R20, R3, 0x1 ;  /* 0x0000000103147836 */ /* 0x000fe20000000000 */
[----:B------:R-:W-:Y:S01]  /*2340*/  ISETP.NE.AND P1, PT, R2, 0x4, PT ;  /* 0x000000040200780c */ /* 0x000fe20003f25270 */
[----:B------:R-:W-:Y:S01]  /*2350*/  @P4 IMAD.MOV R20, RZ, RZ, R3 ;  /* 0x000000ffff144224 */ /* 0x000fe200078e0203 */
[----:B------:R-:W-:Y:S02]  /*2360*/  LOP3.LUT R3, R45, 0xf, RZ, 0xc0, !PT ;  /* 0x0000000f2d037812 */ /* 0x000fe400078ec0ff */
[----:B-1----:R-:W-:-:S02]  /*2370*/  LEA R2, P4, R57, UR6, 0x2 ;  /* 0x0000000639027c11 */ /* 0x002fc4000f8810ff */
[----:B------:R-:W-:Y:S02]  /*2380*/  LEA.HI.X.SX32 R9, R9, UR5, 0x1, P5 ;  /* 0x0000000509097c11 */ /* 0x000fe4000a8f0eff */
[----:B------:R-:W-:Y:S02]  /*2390*/  ISETP.NE.AND P5, PT, R3, 0x4, PT ;  /* 0x000000040300780c */ /* 0x000fe40003fa5270 */
[----:B------:R-:W-:Y:S01]  /*23a0*/  LEA.HI.X R3, R57, UR7, R16, 0x2, P4 ;  /* 0x0000000739037c11 */ /* 0x000fe2000a0f1410 */
[----:B------:R-:W-:Y:S01]  /*23b0*/  VIADD R16, R20, 0x1 ;  /* 0x0000000114107836 */ /* 0x000fe20000000000 */
[----:B------:R0:W-:Y:S01]  /*23c0*/  STG.E.U8 desc[UR8][R8.64+0x4], R10 ;  /* 0x0000040a08007986 */ /* 0x0001e2000c101108 */
[----:B------:R-:W-:-:S03]  /*23d0*/  @P1 IMAD.MOV R16, RZ, RZ, R20 ;  /* 0x000000ffff101224 */ /* 0x000fc600078e0214 */
[----:B------:R1:W-:Y:S01]  /*23e0*/  STG.E.U8 desc[UR8][R8.64+0xc], R5 ;  /* 0x00000c0508007986 */ /* 0x0003e2000c101108 */
[----:B------:R-:W-:Y:S02]  /*23f0*/  VIADD R18, R16, 0x1 ;  /* 0x0000000110127836 */ /* 0x000fe40000000000 */
[----:B------:R-:W-:Y:S01]  /*2400*/  @P0 IMAD.MOV R18, RZ, RZ, R16 ;  /* 0x000000ffff120224 */ /* 0x000fe200078e0210 */
[----:B------:R2:W-:Y:S03]  /*2410*/  STG.E.U8 desc[UR8][R8.64+0xf], R15 ;  /* 0x00000f0f08007986 */ /* 0x0005e6000c101108 */
[----:B0-----:R-:W-:Y:S01]  /*2420*/  VIADD R10, R18, 0x1 ;  /* 0x00000001120a7836 */ /* 0x001fe20000000000 */
[----:B------:R-:W-:Y:S01]  /*2430*/  STG.E.U8 desc[UR8][R8.64], R63 ;  /* 0x0000003f08007986 */ /* 0x000fe2000c101108 */
[----:B------:R-:W-:-:S03]  /*2440*/  @P3 IMAD.MOV R10, RZ, RZ, R18 ;  /* 0x000000ffff0a3224 */ /* 0x000fc600078e0212 */
[----:B------:R-:W-:Y:S01]  /*2450*/  STG.E.U8 desc[UR8][R8.64+0x8], R40 ;  /* 0x0000082808007986 */ /* 0x000fe2000c101108 */
[----:B------:R-:W-:Y:S02]  /*2460*/  VIADD R16, R10, 0x1 ;  /* 0x000000010a107836 */ /* 0x000fe40000000000 */
[----:B------:R-:W-:Y:S01]  /*2470*/  @P2 IMAD.MOV R16, RZ, RZ, R10 ;  /* 0x000000ffff102224 */ /* 0x000fe200078e020a */
[----:B------:R-:W-:Y:S03]  /*2480*/  STG.E.U8 desc[UR8][R8.64+0x9], R51 ;  /* 0x0000093308007986 */ /* 0x000fe6000c101108 */
[----:B-1----:R-:W-:Y:S01]  /*2490*/  VIADD R5, R16, 0x1 ;  /* 0x0000000110057836 */ /* 0x002fe20000000000 */
[----:B------:R-:W-:Y:S01]  /*24a0*/  STG.E.U8 desc[UR8][R8.64+0xa], R49 ;  /* 0x00000a3108007986 */ /* 0x000fe2000c101108 */
[----:B------:R-:W-:-:S03]  /*24b0*/  @P5 IMAD.MOV R5, RZ, RZ, R16 ;  /* 0x000000ffff055224 */ /* 0x000fc600078e0210 */
[----:B------:R-:W-:Y:S01]  /*24c0*/  STG.E.U8 desc[UR8][R8.64+0xb], R47 ;  /* 0x00000b2f08007986 */ /* 0x000fe2000c101108 */
[----:B--2---:R-:W-:Y:S02]  /*24d0*/  VIADD R15, R5, 0x1 ;  /* 0x00000001050f7836 */ /* 0x004fe40000000000 */
[----:B------:R-:W-:Y:S01]  /*24e0*/  @P6 IMAD.MOV R15, RZ, RZ, R5 ;  /* 0x000000ffff0f6224 */ /* 0x000fe200078e0205 */
[----:B------:R-:W-:Y:S04]  /*24f0*/  STG.E.U8 desc[UR8][R8.64+0xd], R19 ;  /* 0x00000d1308007986 */ /* 0x000fe8000c101108 */
        /* <DEDUP_REMOVED lines=23> */
[----:B------:R-:W-:Y:S01]  /*2670*/  STG.E desc[UR8][R2.64], R15 ;  /* 0x0000000f02007986 */ /* 0x000fe2000c101908 */
[----:B------:R-:W-:Y:S05]  /*2680*/  EXIT ;  /* 0x000000000000794d */ /* 0x000fea0003800000 */
.L_x_6:
[----:B------:R-:W-:-:S00]  /*2690*/  BRA `(.L_x_6) ;  /* 0xfffffffc00fc7947 */ /* 0x000fc0000383ffff */
[----:B------:R-:W-:-:S00]  /*26a0*/  NOP ;  /* 0x0000000000007918 */ /* 0x000fc00000000000 */
        /* <DEDUP_REMOVED lines=13> */
.L_x_7:


//--------------------- .nv.shared.reserved.0     --------------------------
	.section	.nv.shared.reserved.0,"aw",@nobits
	.weak		__nv_reservedSMEM_offset_0_alias
	.size		__nv_reservedSMEM_offset_0_alias, 0, 64
	.other		__nv_reservedSMEM_offset_0_alias,@"STO_CUDA_RESERVED_SHARED STV_DEFAULT"
__nv_reservedSMEM_offset_0_alias:
	.zero		0
	.zero		64


//--------------------- .nv.constant0._Z19mineAddressesKernelPhS_S_S_PiyiiPj --------------------------
	.section	.nv.constant0._Z19mineAddressesKernelPhS_S_S_PiyiiPj,"a",@progbits
	.sectionflags	@""
	.align	4
.nv.constant0._Z19mineAddressesKernelPhS_S_S_PiyiiPj:
	.zero		960


//--------------------- SYMBOLS --------------------------

	.type		.nv.reservedSmem.offset0,@object
	.size		.nv.reservedSmem.offset0,0x4
